	.target	sm_90a

	.elftype	@"ET_EXEC"


//--------------------- .note.nv.tkinfo           --------------------------
	.section	.note.nv.tkinfo,"",@"SHT_NOTE"
	.sectionflags	@"SHF_NOTE_NV_TKINFO"
	.tkinfo
        /*0018*/ 	.word	0x00000002
        /*0030*/ 	.string	""
        /*0030*/ 	.string	"ptxas"
        /*0030*/ 	.string	"Cuda compilation tools, release 13.0, V13.0.88"
        /*0030*/ 	.string	"Build cuda_13.0.r13.0/compiler.36424714_0"
        /*0030*/ 	.string	"-arch sm_90a -m 64 "



//--------------------- .note.nv.cuinfo           --------------------------
	.section	.note.nv.cuinfo,"",@"SHT_NOTE"
	.sectionflags	@"SHF_NOTE_NV_CUINFO"
        /*0018*/ 	.short	0x0002
        /*001a*/ 	.short	0x005a
        /*001c*/ 	.short	0x0082
	.zero		2


//--------------------- .nv.info                  --------------------------
	.section	.nv.info,"",@"SHT_CUDA_INFO"
	.align	4


	//----- nvinfo : EIATTR_REGCOUNT
	.align		4
        /*0000*/ 	.byte	0x04, 0x2f
        /*0002*/ 	.short	(.L_15 - .L_14)
	.align		4
.L_14:
        /*0004*/ 	.word	index@(_ZN7cutlass13device_kernelINS_4gemm6kernel13GemmUniversalIN4cute5tupleIJiiiiEEENS1_10collective13CollectiveMmaINS1_34MainloopSm90TmaGmmaWarpSpecializedILi9ENS5_IJNS4_1CILi2EEENSA_ILi1EEESC_EEENS1_35KernelTmaWarpSpecializedCooperativeEEENS5_IJNSA_ILi128EEENSA_ILi240EEENSA_ILi32EEEEEENS_10bfloat16_tENS5_IJlSC_lEEESK_SL_NS4_8TiledMMAINS4_8MMA_AtomIJNS4_4SM904GMMA27MMA_64x16x16_F32BF16BF16_SSILNSP_5MajorE0ELSR_0ELNSP_7ScaleInE1ELSS_1EEEEEENS4_6LayoutISD_NS5_IJSC_NSA_ILi0EEESW_EEEEENS5_IJNS4_10UnderscoreESZ_SZ_EEEEENS4_13SM90_TMA_LOADENS4_14ComposedLayoutINS4_7SwizzleILi2ELi4ELi3EEENS4_18smem_ptr_flag_bitsILi16EEENSV_INS5_IJNSA_ILi8EEESI_EEENS5_IJSI_SC_EEEEEEEvNS4_8identityENS4_23SM90_TMA_LOAD_MULTICASTES1C_vS1D_EENS_8epilogue10collective6detail29Sm90TmaWarpSpecializedAdapterINS1H_15DefaultEpilogueISK_SL_SL_NS1G_6thread17LinearCombinationISK_Li1EffLNS1L_9ScaleType4KindE0ELNS_15FloatRoundStyleE2ESK_EENS1_15EpilogueDefaultEEEEEvvEEEEvNT_6ParamsE)
        /*0008*/ 	.word	0x000000a8


	//----- nvinfo : EIATTR_FRAME_SIZE
	.align		4
.L_15:
        /*000c*/ 	.byte	0x04, 0x11
        /*000e*/ 	.short	(.L_17 - .L_16)
	.align		4
.L_16:
        /*0010*/ 	.word	index@(_ZN7cutlass13device_kernelINS_4gemm6kernel13GemmUniversalIN4cute5tupleIJiiiiEEENS1_10collective13CollectiveMmaINS1_34MainloopSm90TmaGmmaWarpSpecializedILi9ENS5_IJNS4_1CILi2EEENSA_ILi1EEESC_EEENS1_35KernelTmaWarpSpecializedCooperativeEEENS5_IJNSA_ILi128EEENSA_ILi240EEENSA_ILi32EEEEEENS_10bfloat16_tENS5_IJlSC_lEEESK_SL_NS4_8TiledMMAINS4_8MMA_AtomIJNS4_4SM904GMMA27MMA_64x16x16_F32BF16BF16_SSILNSP_5MajorE0ELSR_0ELNSP_7ScaleInE1ELSS_1EEEEEENS4_6LayoutISD_NS5_IJSC_NSA_ILi0EEESW_EEEEENS5_IJNS4_10UnderscoreESZ_SZ_EEEEENS4_13SM90_TMA_LOADENS4_14ComposedLayoutINS4_7SwizzleILi2ELi4ELi3EEENS4_18smem_ptr_flag_bitsILi16EEENSV_INS5_IJNSA_ILi8EEESI_EEENS5_IJSI_SC_EEEEEEEvNS4_8identityENS4_23SM90_TMA_LOAD_MULTICASTES1C_vS1D_EENS_8epilogue10collective6detail29Sm90TmaWarpSpecializedAdapterINS1H_15DefaultEpilogueISK_SL_SL_NS1G_6thread17LinearCombinationISK_Li1EffLNS1L_9ScaleType4KindE0ELNS_15FloatRoundStyleE2ESK_EENS1_15EpilogueDefaultEEEEEvvEEEEvNT_6ParamsE)
        /*0014*/ 	.word	0x00000000


	//----- nvinfo : EIATTR_MIN_STACK_SIZE
	.align		4
.L_17:
        /*0018*/ 	.byte	0x04, 0x12
        /*001a*/ 	.short	(.L_19 - .L_18)
	.align		4
.L_18:
        /*001c*/ 	.word	index@(_ZN7cutlass13device_kernelINS_4gemm6kernel13GemmUniversalIN4cute5tupleIJiiiiEEENS1_10collective13CollectiveMmaINS1_34MainloopSm90TmaGmmaWarpSpecializedILi9ENS5_IJNS4_1CILi2EEENSA_ILi1EEESC_EEENS1_35KernelTmaWarpSpecializedCooperativeEEENS5_IJNSA_ILi128EEENSA_ILi240EEENSA_ILi32EEEEEENS_10bfloat16_tENS5_IJlSC_lEEESK_SL_NS4_8TiledMMAINS4_8MMA_AtomIJNS4_4SM904GMMA27MMA_64x16x16_F32BF16BF16_SSILNSP_5MajorE0ELSR_0ELNSP_7ScaleInE1ELSS_1EEEEEENS4_6LayoutISD_NS5_IJSC_NSA_ILi0EEESW_EEEEENS5_IJNS4_10UnderscoreESZ_SZ_EEEEENS4_13SM90_TMA_LOADENS4_14ComposedLayoutINS4_7SwizzleILi2ELi4ELi3EEENS4_18smem_ptr_flag_bitsILi16EEENSV_INS5_IJNSA_ILi8EEESI_EEENS5_IJSI_SC_EEEEEEEvNS4_8identityENS4_23SM90_TMA_LOAD_MULTICASTES1C_vS1D_EENS_8epilogue10collective6detail29Sm90TmaWarpSpecializedAdapterINS1H_15DefaultEpilogueISK_SL_SL_NS1G_6thread17LinearCombinationISK_Li1EffLNS1L_9ScaleType4KindE0ELNS_15FloatRoundStyleE2ESK_EENS1_15EpilogueDefaultEEEEEvvEEEEvNT_6ParamsE)
        /*0020*/ 	.word	0x00000000
.L_19:


//--------------------- .nv.compat                --------------------------
	.section	.nv.compat,"",@"SHT_CUDA_COMPAT_INFO"
	.align	4
        /*0000*/ 	.byte	0x02, 0x09, 0x01, 0x00, 0x02, 0x02, 0x04, 0x00, 0x02, 0x05, 0x05, 0x00, 0x03, 0x07, 0x01, 0x01
        /*0010*/ 	.byte	0x02, 0x03, 0x01, 0x00, 0x02, 0x06, 0x01, 0x00, 0x04, 0x0b, 0x08, 0x00, 0x00, 0x00, 0x00, 0x00
        /*0020*/ 	.byte	0x00, 0x00, 0x00, 0x00


//--------------------- .nv.info._ZN7cutlass13device_kernelINS_4gemm6kernel13GemmUniversalIN4cute5tupleIJiiiiEEENS1_10collective13CollectiveMmaINS1_34MainloopSm90TmaGmmaWarpSpecializedILi9ENS5_IJNS4_1CILi2EEENSA_ILi1EEESC_EEENS1_35KernelTmaWarpSpecializedCooperativeEEENS5_IJNSA_ILi128EEENSA_ILi240EEENSA_ILi32EEEEEENS_10bfloat16_tENS5_IJlSC_lEEESK_SL_NS4_8TiledMMAINS4_8MMA_AtomIJNS4_4SM904GMMA27MMA_64x16x16_F32BF16BF16_SSILNSP_5MajorE0ELSR_0ELNSP_7ScaleInE1ELSS_1EEEEEENS4_6LayoutISD_NS5_IJSC_NSA_ILi0EEESW_EEEEENS5_IJNS4_10UnderscoreESZ_SZ_EEEEENS4_13SM90_TMA_LOADENS4_14ComposedLayoutINS4_7SwizzleILi2ELi4ELi3EEENS4_18smem_ptr_flag_bitsILi16EEENSV_INS5_IJNSA_ILi8EEESI_EEENS5_IJSI_SC_EEEEEEEvNS4_8identityENS4_23SM90_TMA_LOAD_MULTICASTES1C_vS1D_EENS_8epilogue10collective6detail29Sm90TmaWarpSpecializedAdapterINS1H_15DefaultEpilogueISK_SL_SL_NS1G_6thread17LinearCombinationISK_Li1EffLNS1L_9ScaleType4KindE0ELNS_15FloatRoundStyleE2ESK_EENS1_15EpilogueDefaultEEEEEvvEEEEvNT_6ParamsE --------------------------
	.section	.nv.info._ZN7cutlass13device_kernelINS_4gemm6kernel13GemmUniversalIN4cute5tupleIJiiiiEEENS1_10collective13CollectiveMmaINS1_34MainloopSm90TmaGmmaWarpSpecializedILi9ENS5_IJNS4_1CILi2EEENSA_ILi1EEESC_EEENS1_35KernelTmaWarpSpecializedCooperativeEEENS5_IJNSA_ILi128EEENSA_ILi240EEENSA_ILi32EEEEEENS_10bfloat16_tENS5_IJlSC_lEEESK_SL_NS4_8TiledMMAINS4_8MMA_AtomIJNS4_4SM904GMMA27MMA_64x16x16_F32BF16BF16_SSILNSP_5MajorE0ELSR_0ELNSP_7ScaleInE1ELSS_1EEEEEENS4_6LayoutISD_NS5_IJSC_NSA_ILi0EEESW_EEEEENS5_IJNS4_10UnderscoreESZ_SZ_EEEEENS4_13SM90_TMA_LOADENS4_14ComposedLayoutINS4_7SwizzleILi2ELi4ELi3EEENS4_18smem_ptr_flag_bitsILi16EEENSV_INS5_IJNSA_ILi8EEESI_EEENS5_IJSI_SC_EEEEEEEvNS4_8identityENS4_23SM90_TMA_LOAD_MULTICASTES1C_vS1D_EENS_8epilogue10collective6detail29Sm90TmaWarpSpecializedAdapterINS1H_15DefaultEpilogueISK_SL_SL_NS1G_6thread17LinearCombinationISK_Li1EffLNS1L_9ScaleType4KindE0ELNS_15FloatRoundStyleE2ESK_EENS1_15EpilogueDefaultEEEEEvvEEEEvNT_6ParamsE,"",@"SHT_CUDA_INFO"
	.sectionflags	@""
	.align	4


	//----- nvinfo : EIATTR_CUDA_API_VERSION
	.align		4
        /*0000*/ 	.byte	0x04, 0x37
        /*0002*/ 	.short	(.L_21 - .L_20)
.L_20:
        /*0004*/ 	.word	0x00000082


	//----- nvinfo : EIATTR_KPARAM_INFO
	.align		4
.L_21:
        /*0008*/ 	.byte	0x04, 0x17
        /*000a*/ 	.short	(.L_23 - .L_22)
.L_22:
        /*000c*/ 	.word	0x00000000
        /*0010*/ 	.short	0x0000
        /*0012*/ 	.short	0x0070
        /*0014*/ 	.byte	0x00, 0xf0, 0x01, 0x10


	//----- nvinfo : EIATTR_SPARSE_MMA_MASK
	.align		4
.L_23:
        /*0018*/ 	.byte	0x03, 0x50
        /*001a*/ 	.short	0x0000


	//----- nvinfo : EIATTR_MAXREG_COUNT
	.align		4
        /*001c*/ 	.byte	0x03, 0x1b
        /*001e*/ 	.short	0x00a8


	//----- nvinfo : EIATTR_NUM_BARRIERS
	.align		4
        /*0020*/ 	.byte	0x02, 0x4c
        /*0022*/ 	.byte	0x01
	.zero		1


	//----- nvinfo : EIATTR_EXTERNS
	.align		4
        /*0024*/ 	.byte	0x04, 0x0f
        /*0026*/ 	.short	(.L_25 - .L_24)


	//   ....[0]....
	.align		4
.L_24:
        /*0028*/ 	.word	index@(__assertfail)


	//----- nvinfo : EIATTR_MERCURY_ISA_VERSION
	.align		4
.L_25:
        /*002c*/ 	.byte	0x03, 0x5f
        /*002e*/ 	.short	0x0101


	//----- nvinfo : EIATTR_INT_WARP_WIDE_INSTR_OFFSETS
	.align		4
        /*0030*/ 	.byte	0x04, 0x31
        /*0032*/ 	.short	(.L_27 - .L_26)


	//   ....[0]....
.L_26:
        /*0034*/ 	.word	0x00000550


	//   ....[1]....
        /*0038*/ 	.word	0x00000580


	//   ....[2]....
        /*003c*/ 	.word	0x00000740


	//----- nvinfo : EIATTR_COOP_GROUP_MASK_REGIDS
	.align		4
.L_27:
        /*0040*/ 	.byte	0x04, 0x29
        /*0042*/ 	.short	(.L_29 - .L_28)


	//   ....[0]....
.L_28:
        /*0044*/ 	.word	0xffffffff


	//   ....[1]....
        /*0048*/ 	.word	0xffffffff


	//   ....[2]....
        /*004c*/ 	.word	0xffffffff


	//   ....[3]....
        /*0050*/ 	.word	0xffffffff


	//   ....[4]....
        /*0054*/ 	.word	0xffffffff


	//   ....[5]....
        /*0058*/ 	.word	0xffffffff


	//----- nvinfo : EIATTR_COOP_GROUP_INSTR_OFFSETS
	.align		4
.L_29:
        /*005c*/ 	.byte	0x04, 0x28
        /*005e*/ 	.short	(.L_31 - .L_30)


	//   ....[0]....
.L_30:
        /*0060*/ 	.word	0x00000060


	//   ....[1]....
        /*0064*/ 	.word	0x00000070


	//   ....[2]....
        /*0068*/ 	.word	0x00000130


	//   ....[3]....
        /*006c*/ 	.word	0x000003a0


	//   ....[4]....
        /*0070*/ 	.word	0x000008c0


	//   ....[5]....
        /*0074*/ 	.word	0x00001300


	//----- nvinfo : EIATTR_REG_RECONFIG
	.align		4
.L_31:
        /*0078*/ 	.byte	0x01, 0x54
	.zero		2


	//----- nvinfo : EIATTR_SYSCALL_OFFSETS
	.align		4
        /*007c*/ 	.byte	0x04, 0x46
        /*007e*/ 	.short	(.L_33 - .L_32)


	//   ....[0]....
.L_32:
        /*0080*/ 	.word	0x000014c0


	//----- nvinfo : EIATTR_MBARRIER_INSTR_OFFSETS
	.align		4
.L_33:
        /*0084*/ 	.byte	0x04, 0x39
        /*0086*/ 	.short	(.L_35 - .L_34)


	//   ....[0]....
.L_34:
        /*0088*/ 	.word	0x00000250
        /*008c*/ 	.word	0x000000ff
        /*0090*/ 	.word	0x00000000
        /*0094*/ 	.short	0x0100
        /*0096*/ 	.byte	0x08
	.zero		1


	//   ....[1]....
        /*0098*/ 	.word	0x00000260
        /*009c*/ 	.word	0x000000ff
        /*00a0*/ 	.word	0x00000048
        /*00a4*/ 	.short	0x0100
        /*00a6*/ 	.byte	0x08
	.zero		1


	//   ....[2]....
        /*00a8*/ 	.word	0x00000270
        /*00ac*/ 	.word	0x000000ff
        /*00b0*/ 	.word	0x00000008
        /*00b4*/ 	.short	0x0100
        /*00b6*/ 	.byte	0x08
	.zero		1


	//   ....[3]....
        /*00b8*/ 	.word	0x00000280
        /*00bc*/ 	.word	0x000000ff
        /*00c0*/ 	.word	0x00000050
        /*00c4*/ 	.short	0x0100
        /*00c6*/ 	.byte	0x08
	.zero		1


	//   ....[4]....
        /*00c8*/ 	.word	0x00000290
        /*00cc*/ 	.word	0x000000ff
        /*00d0*/ 	.word	0x00000010
        /*00d4*/ 	.short	0x0100
        /*00d6*/ 	.byte	0x08
	.zero		1


	//   ....[5]....
        /*00d8*/ 	.word	0x000002a0
        /*00dc*/ 	.word	0x000000ff
        /*00e0*/ 	.word	0x00000058
        /*00e4*/ 	.short	0x0100
        /*00e6*/ 	.byte	0x08
	.zero		1


	//   ....[6]....
        /*00e8*/ 	.word	0x000002b0
        /*00ec*/ 	.word	0x000000ff
        /*00f0*/ 	.word	0x00000018
        /*00f4*/ 	.short	0x0100
        /*00f6*/ 	.byte	0x08
	.zero		1


	//   ....[7]....
        /*00f8*/ 	.word	0x000002c0
        /*00fc*/ 	.word	0x000000ff
        /*0100*/ 	.word	0x00000060
        /*0104*/ 	.short	0x0100
        /*0106*/ 	.byte	0x08
	.zero		1


	//   ....[8]....
        /*0108*/ 	.word	0x000002d0
        /*010c*/ 	.word	0x000000ff
        /*0110*/ 	.word	0x00000020
        /*0114*/ 	.short	0x0100
        /*0116*/ 	.byte	0x08
	.zero		1


	//   ....[9]....
        /*0118*/ 	.word	0x000002e0
        /*011c*/ 	.word	0x000000ff
        /*0120*/ 	.word	0x00000068
        /*0124*/ 	.short	0x0100
        /*0126*/ 	.byte	0x08
	.zero		1


	//   ....[10]....
        /*0128*/ 	.word	0x000002f0
        /*012c*/ 	.word	0x000000ff
        /*0130*/ 	.word	0x00000028
        /*0134*/ 	.short	0x0100
        /*0136*/ 	.byte	0x08
	.zero		1


	//   ....[11]....
        /*0138*/ 	.word	0x00000300
        /*013c*/ 	.word	0x000000ff
        /*0140*/ 	.word	0x00000070
        /*0144*/ 	.short	0x0100
        /*0146*/ 	.byte	0x08
	.zero		1


	//   ....[12]....
        /*0148*/ 	.word	0x00000310
        /*014c*/ 	.word	0x000000ff
        /*0150*/ 	.word	0x00000030
        /*0154*/ 	.short	0x0100
        /*0156*/ 	.byte	0x08
	.zero		1


	//   ....[13]....
        /*0158*/ 	.word	0x00000320
        /*015c*/ 	.word	0x000000ff
        /*0160*/ 	.word	0x00000078
        /*0164*/ 	.short	0x0100
        /*0166*/ 	.byte	0x08
	.zero		1


	//   ....[14]....
        /*0168*/ 	.word	0x00000330
        /*016c*/ 	.word	0x000000ff
        /*0170*/ 	.word	0x00000038
        /*0174*/ 	.short	0x0100
        /*0176*/ 	.byte	0x08
	.zero		1


	//   ....[15]....
        /*0178*/ 	.word	0x00000340
        /*017c*/ 	.word	0x000000ff
        /*0180*/ 	.word	0x00000080
        /*0184*/ 	.short	0x0100
        /*0186*/ 	.byte	0x08
	.zero		1


	//   ....[16]....
        /*0188*/ 	.word	0x00000350
        /*018c*/ 	.word	0x000000ff
        /*0190*/ 	.word	0x00000040
        /*0194*/ 	.short	0x0100
        /*0196*/ 	.byte	0x08
	.zero		1


	//   ....[17]....
        /*0198*/ 	.word	0x00000360
        /*019c*/ 	.word	0x000000ff
        /*01a0*/ 	.word	0x00000088
        /*01a4*/ 	.short	0x0100
        /*01a6*/ 	.byte	0x08
	.zero		1


	//   ....[18]....
        /*01a8*/ 	.word	0x000007c0
        /*01ac*/ 	.word	0x000000ff
        /*01b0*/ 	.word	0x000000a0
        /*01b4*/ 	.short	0x0100
        /*01b6*/ 	.byte	0x06
	.zero		1


	//   ....[19]....
        /*01b8*/ 	.word	0x00000850
        /*01bc*/ 	.word	0x000000ff
        /*01c0*/ 	.word	0x000000a8
        /*01c4*/ 	.short	0x0100
        /*01c6*/ 	.byte	0x06
	.zero		1


	//   ....[20]....
        /*01c8*/ 	.word	0x00001540
        /*01cc*/ 	.word	0x00000003
        /*01d0*/ 	.word	0x00000000
        /*01d4*/ 	.short	0x010a
        /*01d6*/ 	.byte	0x3f
	.zero		1


	//   ....[21]....
        /*01d8*/ 	.word	0x00001580
        /*01dc*/ 	.word	0x00000003
        /*01e0*/ 	.word	0x00000000
        /*01e4*/ 	.short	0x010a
        /*01e6*/ 	.byte	0x3f
	.zero		1


	//   ....[22]....
        /*01e8*/ 	.word	0x00002450
        /*01ec*/ 	.word	0x000000ff
        /*01f0*/ 	.word	0x00000000
        /*01f4*/ 	.short	0x010a
        /*01f6*/ 	.byte	0x05
	.zero		1


	//   ....[23]....
        /*01f8*/ 	.word	0x00002490
        /*01fc*/ 	.word	0x000000ff
        /*0200*/ 	.word	0x00000000
        /*0204*/ 	.short	0x010a
        /*0206*/ 	.byte	0x05
	.zero		1


	//   ....[24]....
        /*0208*/ 	.word	0x000031e0
        /*020c*/ 	.word	0x00000005
        /*0210*/ 	.word	0x00000000
        /*0214*/ 	.short	0x0101
        /*0216*/ 	.byte	0x3f
	.zero		1


	//   ....[25]....
        /*0218*/ 	.word	0x000033a0
        /*021c*/ 	.word	0x00000003
        /*0220*/ 	.word	0x00000000
        /*0224*/ 	.short	0x0101
        /*0226*/ 	.byte	0x3f
	.zero		1


	//   ....[26]....
        /*0228*/ 	.word	0x0000c180
        /*022c*/ 	.word	0x00000014
        /*0230*/ 	.word	0x00000048
        /*0234*/ 	.short	0x010a
        /*0236*/ 	.byte	0x3f
	.zero		1


	//   ....[27]....
        /*0238*/ 	.word	0x0000c500
        /*023c*/ 	.word	0x00000003
        /*0240*/ 	.word	0x000000a8
        /*0244*/ 	.short	0x0101
        /*0246*/ 	.byte	0x3f
	.zero		1


	//   ....[28]....
        /*0248*/ 	.word	0x0000cc50
        /*024c*/ 	.word	0x00000007
        /*0250*/ 	.word	0x00000000
        /*0254*/ 	.short	0x010a
        /*0256*/ 	.byte	0x3f
	.zero		1


	//   ....[29]....
        /*0258*/ 	.word	0x0000ccd0
        /*025c*/ 	.word	0x00000008
        /*0260*/ 	.word	0x00000000
        /*0264*/ 	.short	0x010a
        /*0266*/ 	.byte	0x3f
	.zero		1


	//   ....[30]....
        /*0268*/ 	.word	0x0000cd60
        /*026c*/ 	.word	0x00000009
        /*0270*/ 	.word	0x00000000
        /*0274*/ 	.short	0x010a
        /*0276*/ 	.byte	0x3f
	.zero		1


	//   ....[31]....
        /*0278*/ 	.word	0x0000cdf0
        /*027c*/ 	.word	0x00000008
        /*0280*/ 	.word	0x00000000
        /*0284*/ 	.short	0x010a
        /*0286*/ 	.byte	0x3f
	.zero		1


	//   ....[32]....
        /*0288*/ 	.word	0x0000ce80
        /*028c*/ 	.word	0x00000009
        /*0290*/ 	.word	0x00000000
        /*0294*/ 	.short	0x010a
        /*0296*/ 	.byte	0x3f
	.zero		1


	//   ....[33]....
        /*0298*/ 	.word	0x0000cf10
        /*029c*/ 	.word	0x00000008
        /*02a0*/ 	.word	0x00000000
        /*02a4*/ 	.short	0x010a
        /*02a6*/ 	.byte	0x3f
	.zero		1


	//   ....[34]....
        /*02a8*/ 	.word	0x0000cfa0
        /*02ac*/ 	.word	0x00000009
        /*02b0*/ 	.word	0x00000000
        /*02b4*/ 	.short	0x010a
        /*02b6*/ 	.byte	0x3f
	.zero		1


	//   ....[35]....
        /*02b8*/ 	.word	0x0000d030
        /*02bc*/ 	.word	0x00000006
        /*02c0*/ 	.word	0x00000000
        /*02c4*/ 	.short	0x010a
        /*02c6*/ 	.byte	0x3f
	.zero		1


	//   ....[36]....
        /*02c8*/ 	.word	0x0000d0c0
        /*02cc*/ 	.word	0x00000003
        /*02d0*/ 	.word	0x00000000
        /*02d4*/ 	.short	0x010a
        /*02d6*/ 	.byte	0x3f
	.zero		1


	//   ....[37]....
        /*02d8*/ 	.word	0x0000d120
        /*02dc*/ 	.word	0x00000003
        /*02e0*/ 	.word	0x00000000
        /*02e4*/ 	.short	0x010a
        /*02e6*/ 	.byte	0x3f
	.zero		1


	//   ....[38]....
        /*02e8*/ 	.word	0x0000d180
        /*02ec*/ 	.word	0x00000006
        /*02f0*/ 	.word	0x00000000
        /*02f4*/ 	.short	0x010a
        /*02f6*/ 	.byte	0x3f
	.zero		1


	//   ....[39]....
        /*02f8*/ 	.word	0x0000d250
        /*02fc*/ 	.word	0x00000014
        /*0300*/ 	.word	0x00000048
        /*0304*/ 	.short	0x010a
        /*0306*/ 	.byte	0x3f
	.zero		1


	//   ....[40]....
        /*0308*/ 	.word	0x0000d320
        /*030c*/ 	.word	0x00000007
        /*0310*/ 	.word	0x00000000
        /*0314*/ 	.short	0x010a
        /*0316*/ 	.byte	0x3f
	.zero		1


	//   ....[41]....
        /*0318*/ 	.word	0x0000d370
        /*031c*/ 	.word	0x00000008
        /*0320*/ 	.word	0x00000000
        /*0324*/ 	.short	0x010a
        /*0326*/ 	.byte	0x3f
	.zero		1


	//   ....[42]....
        /*0328*/ 	.word	0x0000d3c0
        /*032c*/ 	.word	0x00000009
        /*0330*/ 	.word	0x00000000
        /*0334*/ 	.short	0x010a
        /*0336*/ 	.byte	0x3f
	.zero		1


	//   ....[43]....
        /*0338*/ 	.word	0x0000d410
        /*033c*/ 	.word	0x00000008
        /*0340*/ 	.word	0x00000000
        /*0344*/ 	.short	0x010a
        /*0346*/ 	.byte	0x3f
	.zero		1


	//   ....[44]....
        /*0348*/ 	.word	0x0000d460
        /*034c*/ 	.word	0x00000009
        /*0350*/ 	.word	0x00000000
        /*0354*/ 	.short	0x010a
        /*0356*/ 	.byte	0x3f
	.zero		1


	//   ....[45]....
        /*0358*/ 	.word	0x0000d4b0
        /*035c*/ 	.word	0x00000008
        /*0360*/ 	.word	0x00000000
        /*0364*/ 	.short	0x010a
        /*0366*/ 	.byte	0x3f
	.zero		1


	//   ....[46]....
        /*0368*/ 	.word	0x0000d500
        /*036c*/ 	.word	0x00000009
        /*0370*/ 	.word	0x00000000
        /*0374*/ 	.short	0x010a
        /*0376*/ 	.byte	0x3f
	.zero		1


	//   ....[47]....
        /*0378*/ 	.word	0x0000d550
        /*037c*/ 	.word	0x00000006
        /*0380*/ 	.word	0x00000000
        /*0384*/ 	.short	0x010a
        /*0386*/ 	.byte	0x3f
	.zero		1


	//----- nvinfo : EIATTR_NUM_MBARRIERS
	.align		4
.L_35:
        /*0388*/ 	.byte	0x03, 0x38
        /*038a*/ 	.short	0x0014


	//----- nvinfo : EIATTR_EXIT_INSTR_OFFSETS
	.align		4
        /*038c*/ 	.byte	0x04, 0x1c
        /*038e*/ 	.short	(.L_37 - .L_36)


	//   ....[0]....
.L_36:
        /*0390*/ 	.word	0x00000a20


	//   ....[1]....
        /*0394*/ 	.word	0x00001230


	//   ....[2]....
        /*0398*/ 	.word	0x0000b8b0


	//   ....[3]....
        /*039c*/ 	.word	0x0000be10


	//   ....[4]....
        /*03a0*/ 	.word	0x0000d110


	//----- nvinfo : EIATTR_MAX_THREADS
	.align		4
.L_37:
        /*03a4*/ 	.byte	0x04, 0x05
        /*03a6*/ 	.short	(.L_39 - .L_38)
.L_38:
        /*03a8*/ 	.word	0x00000180
        /*03ac*/ 	.word	0x00000001
        /*03b0*/ 	.word	0x00000001


	//----- nvinfo : EIATTR_CRS_STACK_SIZE
	.align		4
.L_39:
        /*03b4*/ 	.byte	0x04, 0x1e
        /*03b6*/ 	.short	(.L_41 - .L_40)
.L_40:
        /*03b8*/ 	.word	0x00000000


	//----- nvinfo : EIATTR_CBANK_PARAM_SIZE
	.align		4
.L_41:
        /*03bc*/ 	.byte	0x03, 0x19
        /*03be*/ 	.short	0x0470


	//----- nvinfo : EIATTR_PARAM_CBANK
	.align		4
        /*03c0*/ 	.byte	0x04, 0x0a
        /*03c2*/ 	.short	(.L_43 - .L_42)
	.align		4
.L_42:
        /*03c4*/ 	.word	index@(.nv.constant0._ZN7cutlass13device_kernelINS_4gemm6kernel13GemmUniversalIN4cute5tupleIJiiiiEEENS1_10collective13CollectiveMmaINS1_34MainloopSm90TmaGmmaWarpSpecializedILi9ENS5_IJNS4_1CILi2EEENSA_ILi1EEESC_EEENS1_35KernelTmaWarpSpecializedCooperativeEEENS5_IJNSA_ILi128EEENSA_ILi240EEENSA_ILi32EEEEEENS_10bfloat16_tENS5_IJlSC_lEEESK_SL_NS4_8TiledMMAINS4_8MMA_AtomIJNS4_4SM904GMMA27MMA_64x16x16_F32BF16BF16_SSILNSP_5MajorE0ELSR_0ELNSP_7ScaleInE1ELSS_1EEEEEENS4_6LayoutISD_NS5_IJSC_NSA_ILi0EEESW_EEEEENS5_IJNS4_10UnderscoreESZ_SZ_EEEEENS4_13SM90_TMA_LOADENS4_14ComposedLayoutINS4_7SwizzleILi2ELi4ELi3EEENS4_18smem_ptr_flag_bitsILi16EEENSV_INS5_IJNSA_ILi8EEESI_EEENS5_IJSI_SC_EEEEEEEvNS4_8identityENS4_23SM90_TMA_LOAD_MULTICASTES1C_vS1D_EENS_8epilogue10collective6detail29Sm90TmaWarpSpecializedAdapterINS1H_15DefaultEpilogueISK_SL_SL_NS1G_6thread17LinearCombinationISK_Li1EffLNS1L_9ScaleType4KindE0ELNS_15FloatRoundStyleE2ESK_EENS1_15EpilogueDefaultEEEEEvvEEEEvNT_6ParamsE)
        /*03c8*/ 	.short	0x0210
        /*03ca*/ 	.short	0x0470


	//----- nvinfo : EIATTR_SW_WAR
	.align		4
.L_43:
        /*03cc*/ 	.byte	0x04, 0x36
        /*03ce*/ 	.short	(.L_45 - .L_44)
.L_44:
        /*03d0*/ 	.word	0x00000008
.L_45:


//--------------------- .nv.callgraph             --------------------------
	.section	.nv.callgraph,"",@"SHT_CUDA_CALLGRAPH"
	.align	4
	.sectionentsize	8
	.align		4
        /*0000*/ 	.word	0x00000000
	.align		4
        /*0004*/ 	.word	0xffffffff
	.align		4
        /*0008*/ 	.word	index@(_ZN7cutlass13device_kernelINS_4gemm6kernel13GemmUniversalIN4cute5tupleIJiiiiEEENS1_10collective13CollectiveMmaINS1_34MainloopSm90TmaGmmaWarpSpecializedILi9ENS5_IJNS4_1CILi2EEENSA_ILi1EEESC_EEENS1_35KernelTmaWarpSpecializedCooperativeEEENS5_IJNSA_ILi128EEENSA_ILi240EEENSA_ILi32EEEEEENS_10bfloat16_tENS5_IJlSC_lEEESK_SL_NS4_8TiledMMAINS4_8MMA_AtomIJNS4_4SM904GMMA27MMA_64x16x16_F32BF16BF16_SSILNSP_5MajorE0ELSR_0ELNSP_7ScaleInE1ELSS_1EEEEEENS4_6LayoutISD_NS5_IJSC_NSA_ILi0EEESW_EEEEENS5_IJNS4_10UnderscoreESZ_SZ_EEEEENS4_13SM90_TMA_LOADENS4_14ComposedLayoutINS4_7SwizzleILi2ELi4ELi3EEENS4_18smem_ptr_flag_bitsILi16EEENSV_INS5_IJNSA_ILi8EEESI_EEENS5_IJSI_SC_EEEEEEEvNS4_8identityENS4_23SM90_TMA_LOAD_MULTICASTES1C_vS1D_EENS_8epilogue10collective6detail29Sm90TmaWarpSpecializedAdapterINS1H_15DefaultEpilogueISK_SL_SL_NS1G_6thread17LinearCombinationISK_Li1EffLNS1L_9ScaleType4KindE0ELNS_15FloatRoundStyleE2ESK_EENS1_15EpilogueDefaultEEEEEvvEEEEvNT_6ParamsE)
	.align		4
        /*000c*/ 	.word	index@(__assertfail)
	.align		4
        /*0010*/ 	.word	0x00000000
	.align		4
        /*0014*/ 	.word	0xfffffffe
	.align		4
        /*0018*/ 	.word	0x00000000
	.align		4
        /*001c*/ 	.word	0xfffffffd
	.align		4
        /*0020*/ 	.word	0x00000000
	.align		4
        /*0024*/ 	.word	0xfffffffc


//--------------------- .nv.constant4             --------------------------
	.section	.nv.constant4,"a",@progbits
	.align	8
	.align		8
.nv.constant4:
        /*0000*/ 	.dword	__assertfail
	.align		8
        /*0008*/ 	.dword	__unnamed_1
	.align		8
        /*0010*/ 	.dword	_ZN40_INTERNAL_606bcfb0_4_k_cu_a801cb10_128034cuda3std3__45__cpo5beginE
	.align		8
        /*0018*/ 	.dword	_ZN40_INTERNAL_606bcfb0_4_k_cu_a801cb10_128034cuda3std3__45__cpo3endE
	.align		8
        /*0020*/ 	.dword	_ZN40_INTERNAL_606bcfb0_4_k_cu_a801cb10_128034cuda3std3__45__cpo6cbeginE
	.align		8
        /*0028*/ 	.dword	_ZN40_INTERNAL_606bcfb0_4_k_cu_a801cb10_128034cuda3std3__45__cpo4cendE
	.align		8
        /*0030*/ 	.dword	_ZN40_INTERNAL_606bcfb0_4_k_cu_a801cb10_128034cuda3std3__442_GLOBAL__N__606bcfb0_4_k_cu_a801cb10_128036ignoreE
	.align		8
        /*0038*/ 	.dword	_ZN40_INTERNAL_606bcfb0_4_k_cu_a801cb10_128034cuda3std3__419piecewise_constructE
	.align		8
        /*0040*/ 	.dword	_ZN40_INTERNAL_606bcfb0_4_k_cu_a801cb10_128034cuda3std3__48in_placeE
	.align		8
        /*0048*/ 	.dword	_ZN40_INTERNAL_606bcfb0_4_k_cu_a801cb10_128034cuda3std6ranges3__45__cpo4swapE
	.align		8
        /*0050*/ 	.dword	_ZN40_INTERNAL_606bcfb0_4_k_cu_a801cb10_128034cuda3std6ranges3__45__cpo9iter_moveE
	.align		8
        /*0058*/ 	.dword	_ZN40_INTERNAL_606bcfb0_4_k_cu_a801cb10_128034cute7productE
	.align		8
        /*0060*/ 	.dword	_ZN40_INTERNAL_606bcfb0_4_k_cu_a801cb10_128034cute1_E
	.align		8
        /*0068*/ 	.dword	$str$22
	.align		8
        /*0070*/ 	.dword	$str$23


//--------------------- .text._ZN7cutlass13device_kernelINS_4gemm6kernel13GemmUniversalIN4cute5tupleIJiiiiEEENS1_10collective13CollectiveMmaINS1_34MainloopSm90TmaGmmaWarpSpecializedILi9ENS5_IJNS4_1CILi2EEENSA_ILi1EEESC_EEENS1_35KernelTmaWarpSpecializedCooperativeEEENS5_IJNSA_ILi128EEENSA_ILi240EEENSA_ILi32EEEEEENS_10bfloat16_tENS5_IJlSC_lEEESK_SL_NS4_8TiledMMAINS4_8MMA_AtomIJNS4_4SM904GMMA27MMA_64x16x16_F32BF16BF16_SSILNSP_5MajorE0ELSR_0ELNSP_7ScaleInE1ELSS_1EEEEEENS4_6LayoutISD_NS5_IJSC_NSA_ILi0EEESW_EEEEENS5_IJNS4_10UnderscoreESZ_SZ_EEEEENS4_13SM90_TMA_LOADENS4_14ComposedLayoutINS4_7SwizzleILi2ELi4ELi3EEENS4_18smem_ptr_flag_bitsILi16EEENSV_INS5_IJNSA_ILi8EEESI_EEENS5_IJSI_SC_EEEEEEEvNS4_8identityENS4_23SM90_TMA_LOAD_MULTICASTES1C_vS1D_EENS_8epilogue10collective6detail29Sm90TmaWarpSpecializedAdapterINS1H_15DefaultEpilogueISK_SL_SL_NS1G_6thread17LinearCombinationISK_Li1EffLNS1L_9ScaleType4KindE0ELNS_15FloatRoundStyleE2ESK_EENS1_15EpilogueDefaultEEEEEvvEEEEvNT_6ParamsE --------------------------
	.section	.text._ZN7cutlass13device_kernelINS_4gemm6kernel13GemmUniversalIN4cute5tupleIJiiiiEEENS1_10collective13CollectiveMmaINS1_34MainloopSm90TmaGmmaWarpSpecializedILi9ENS5_IJNS4_1CILi2EEENSA_ILi1EEESC_EEENS1_35KernelTmaWarpSpecializedCooperativeEEENS5_IJNSA_ILi128EEENSA_ILi240EEENSA_ILi32EEEEEENS_10bfloat16_tENS5_IJlSC_lEEESK_SL_NS4_8TiledMMAINS4_8MMA_AtomIJNS4_4SM904GMMA27MMA_64x16x16_F32BF16BF16_SSILNSP_5MajorE0ELSR_0ELNSP_7ScaleInE1ELSS_1EEEEEENS4_6LayoutISD_NS5_IJSC_NSA_ILi0EEESW_EEEEENS5_IJNS4_10UnderscoreESZ_SZ_EEEEENS4_13SM90_TMA_LOADENS4_14ComposedLayoutINS4_7SwizzleILi2ELi4ELi3EEENS4_18smem_ptr_flag_bitsILi16EEENSV_INS5_IJNSA_ILi8EEESI_EEENS5_IJSI_SC_EEEEEEEvNS4_8identityENS4_23SM90_TMA_LOAD_MULTICASTES1C_vS1D_EENS_8epilogue10collective6detail29Sm90TmaWarpSpecializedAdapterINS1H_15DefaultEpilogueISK_SL_SL_NS1G_6thread17LinearCombinationISK_Li1EffLNS1L_9ScaleType4KindE0ELNS_15FloatRoundStyleE2ESK_EENS1_15EpilogueDefaultEEEEEvvEEEEvNT_6ParamsE,"ax",@progbits
	.align	128
.text._ZN7cutlass13device_kernelINS_4gemm6kernel13GemmUniversalIN4cute5tupleIJiiiiEEENS1_10collective13CollectiveMmaINS1_34MainloopSm90TmaGmmaWarpSpecializedILi9ENS5_IJNS4_1CILi2EEENSA_ILi1EEESC_EEENS1_35KernelTmaWarpSpecializedCooperativeEEENS5_IJNSA_ILi128EEENSA_ILi240EEENSA_ILi32EEEEEENS_10bfloat16_tENS5_IJlSC_lEEESK_SL_NS4_8TiledMMAINS4_8MMA_AtomIJNS4_4SM904GMMA27MMA_64x16x16_F32BF16BF16_SSILNSP_5MajorE0ELSR_0ELNSP_7ScaleInE1ELSS_1EEEEEENS4_6LayoutISD_NS5_IJSC_NSA_ILi0EEESW_EEEEENS5_IJNS4_10UnderscoreESZ_SZ_EEEEENS4_13SM90_TMA_LOADENS4_14ComposedLayoutINS4_7SwizzleILi2ELi4ELi3EEENS4_18smem_ptr_flag_bitsILi16EEENSV_INS5_IJNSA_ILi8EEESI_EEENS5_IJSI_SC_EEEEEEEvNS4_8identityENS4_23SM90_TMA_LOAD_MULTICASTES1C_vS1D_EENS_8epilogue10collective6detail29Sm90TmaWarpSpecializedAdapterINS1H_15DefaultEpilogueISK_SL_SL_NS1G_6thread17LinearCombinationISK_Li1EffLNS1L_9ScaleType4KindE0ELNS_15FloatRoundStyleE2ESK_EENS1_15EpilogueDefaultEEEEEvvEEEEvNT_6ParamsE:
        .type           _ZN7cutlass13device_kernelINS_4gemm6kernel13GemmUniversalIN4cute5tupleIJiiiiEEENS1_10collective13CollectiveMmaINS1_34MainloopSm90TmaGmmaWarpSpecializedILi9ENS5_IJNS4_1CILi2EEENSA_ILi1EEESC_EEENS1_35KernelTmaWarpSpecializedCooperativeEEENS5_IJNSA_ILi128EEENSA_ILi240EEENSA_ILi32EEEEEENS_10bfloat16_tENS5_IJlSC_lEEESK_SL_NS4_8TiledMMAINS4_8MMA_AtomIJNS4_4SM904GMMA27MMA_64x16x16_F32BF16BF16_SSILNSP_5MajorE0ELSR_0ELNSP_7ScaleInE1ELSS_1EEEEEENS4_6LayoutISD_NS5_IJSC_NSA_ILi0EEESW_EEEEENS5_IJNS4_10UnderscoreESZ_SZ_EEEEENS4_13SM90_TMA_LOADENS4_14ComposedLayoutINS4_7SwizzleILi2ELi4ELi3EEENS4_18smem_ptr_flag_bitsILi16EEENSV_INS5_IJNSA_ILi8EEESI_EEENS5_IJSI_SC_EEEEEEEvNS4_8identityENS4_23SM90_TMA_LOAD_MULTICASTES1C_vS1D_EENS_8epilogue10collective6detail29Sm90TmaWarpSpecializedAdapterINS1H_15DefaultEpilogueISK_SL_SL_NS1G_6thread17LinearCombinationISK_Li1EffLNS1L_9ScaleType4KindE0ELNS_15FloatRoundStyleE2ESK_EENS1_15EpilogueDefaultEEEEEvvEEEEvNT_6ParamsE,@function
        .size           _ZN7cutlass13device_kernelINS_4gemm6kernel13GemmUniversalIN4cute5tupleIJiiiiEEENS1_10collective13CollectiveMmaINS1_34MainloopSm90TmaGmmaWarpSpecializedILi9ENS5_IJNS4_1CILi2EEENSA_ILi1EEESC_EEENS1_35KernelTmaWarpSpecializedCooperativeEEENS5_IJNSA_ILi128EEENSA_ILi240EEENSA_ILi32EEEEEENS_10bfloat16_tENS5_IJlSC_lEEESK_SL_NS4_8TiledMMAINS4_8MMA_AtomIJNS4_4SM904GMMA27MMA_64x16x16_F32BF16BF16_SSILNSP_5MajorE0ELSR_0ELNSP_7ScaleInE1ELSS_1EEEEEENS4_6LayoutISD_NS5_IJSC_NSA_ILi0EEESW_EEEEENS5_IJNS4_10UnderscoreESZ_SZ_EEEEENS4_13SM90_TMA_LOADENS4_14ComposedLayoutINS4_7SwizzleILi2ELi4ELi3EEENS4_18smem_ptr_flag_bitsILi16EEENSV_INS5_IJNSA_ILi8EEESI_EEENS5_IJSI_SC_EEEEEEEvNS4_8identityENS4_23SM90_TMA_LOAD_MULTICASTES1C_vS1D_EENS_8epilogue10collective6detail29Sm90TmaWarpSpecializedAdapterINS1H_15DefaultEpilogueISK_SL_SL_NS1G_6thread17LinearCombinationISK_Li1EffLNS1L_9ScaleType4KindE0ELNS_15FloatRoundStyleE2ESK_EENS1_15EpilogueDefaultEEEEEvvEEEEvNT_6ParamsE,(.L_x_320 - _ZN7cutlass13device_kernelINS_4gemm6kernel13GemmUniversalIN4cute5tupleIJiiiiEEENS1_10collective13CollectiveMmaINS1_34MainloopSm90TmaGmmaWarpSpecializedILi9ENS5_IJNS4_1CILi2EEENSA_ILi1EEESC_EEENS1_35KernelTmaWarpSpecializedCooperativeEEENS5_IJNSA_ILi128EEENSA_ILi240EEENSA_ILi32EEEEEENS_10bfloat16_tENS5_IJlSC_lEEESK_SL_NS4_8TiledMMAINS4_8MMA_AtomIJNS4_4SM904GMMA27MMA_64x16x16_F32BF16BF16_SSILNSP_5MajorE0ELSR_0ELNSP_7ScaleInE1ELSS_1EEEEEENS4_6LayoutISD_NS5_IJSC_NSA_ILi0EEESW_EEEEENS5_IJNS4_10UnderscoreESZ_SZ_EEEEENS4_13SM90_TMA_LOADENS4_14ComposedLayoutINS4_7SwizzleILi2ELi4ELi3EEENS4_18smem_ptr_flag_bitsILi16EEENSV_INS5_IJNSA_ILi8EEESI_EEENS5_IJSI_SC_EEEEEEEvNS4_8identityENS4_23SM90_TMA_LOAD_MULTICASTES1C_vS1D_EENS_8epilogue10collective6detail29Sm90TmaWarpSpecializedAdapterINS1H_15DefaultEpilogueISK_SL_SL_NS1G_6thread17LinearCombinationISK_Li1EffLNS1L_9ScaleType4KindE0ELNS_15FloatRoundStyleE2ESK_EENS1_15EpilogueDefaultEEEEEvvEEEEvNT_6ParamsE)
        .other          _ZN7cutlass13device_kernelINS_4gemm6kernel13GemmUniversalIN4cute5tupleIJiiiiEEENS1_10collective13CollectiveMmaINS1_34MainloopSm90TmaGmmaWarpSpecializedILi9ENS5_IJNS4_1CILi2EEENSA_ILi1EEESC_EEENS1_35KernelTmaWarpSpecializedCooperativeEEENS5_IJNSA_ILi128EEENSA_ILi240EEENSA_ILi32EEEEEENS_10bfloat16_tENS5_IJlSC_lEEESK_SL_NS4_8TiledMMAINS4_8MMA_AtomIJNS4_4SM904GMMA27MMA_64x16x16_F32BF16BF16_SSILNSP_5MajorE0ELSR_0ELNSP_7ScaleInE1ELSS_1EEEEEENS4_6LayoutISD_NS5_IJSC_NSA_ILi0EEESW_EEEEENS5_IJNS4_10UnderscoreESZ_SZ_EEEEENS4_13SM90_TMA_LOADENS4_14ComposedLayoutINS4_7SwizzleILi2ELi4ELi3EEENS4_18smem_ptr_flag_bitsILi16EEENSV_INS5_IJNSA_ILi8EEESI_EEENS5_IJSI_SC_EEEEEEEvNS4_8identityENS4_23SM90_TMA_LOAD_MULTICASTES1C_vS1D_EENS_8epilogue10collective6detail29Sm90TmaWarpSpecializedAdapterINS1H_15DefaultEpilogueISK_SL_SL_NS1G_6thread17LinearCombinationISK_Li1EffLNS1L_9ScaleType4KindE0ELNS_15FloatRoundStyleE2ESK_EENS1_15EpilogueDefaultEEEEEvvEEEEvNT_6ParamsE,@"STO_CUDA_ENTRY STV_DEFAULT"
_ZN7cutlass13device_kernelINS_4gemm6kernel13GemmUniversalIN4cute5tupleIJiiiiEEENS1_10collective13CollectiveMmaINS1_34MainloopSm90TmaGmmaWarpSpecializedILi9ENS5_IJNS4_1CILi2EEENSA_ILi1EEESC_EEENS1_35KernelTmaWarpSpecializedCooperativeEEENS5_IJNSA_ILi128EEENSA_ILi240EEENSA_ILi32EEEEEENS_10bfloat16_tENS5_IJlSC_lEEESK_SL_NS4_8TiledMMAINS4_8MMA_AtomIJNS4_4SM904GMMA27MMA_64x16x16_F32BF16BF16_SSILNSP_5MajorE0ELSR_0ELNSP_7ScaleInE1ELSS_1EEEEEENS4_6LayoutISD_NS5_IJSC_NSA_ILi0EEESW_EEEEENS5_IJNS4_10UnderscoreESZ_SZ_EEEEENS4_13SM90_TMA_LOADENS4_14ComposedLayoutINS4_7SwizzleILi2ELi4ELi3EEENS4_18smem_ptr_flag_bitsILi16EEENSV_INS5_IJNSA_ILi8EEESI_EEENS5_IJSI_SC_EEEEEEEvNS4_8identityENS4_23SM90_TMA_LOAD_MULTICASTES1C_vS1D_EENS_8epilogue10collective6detail29Sm90TmaWarpSpecializedAdapterINS1H_15DefaultEpilogueISK_SL_SL_NS1G_6thread17LinearCombinationISK_Li1EffLNS1L_9ScaleType4KindE0ELNS_15FloatRoundStyleE2ESK_EENS1_15EpilogueDefaultEEEEEvvEEEEvNT_6ParamsE:
[----:B------:R-:W0:Y:S01]  /*0000*/  LDC R1, c[0x0][0x28] ;  /* 0x00000a00ff017b82 */ /* 0x000e220000000800 */
[----:B------:R-:W1:Y:S01]  /*0010*/  S2R R18, SR_TID.X ;  /* 0x0000000000127919 */ /* 0x000e620000002100 */
[----:B------:R-:W-:Y:S01]  /*0020*/  ELECT P0, URZ, PT ;  /* 0x00000000003f782f */ /* 0x000fe20003800000 */
[----:B------:R-:W-:Y:S01]  /*0030*/  BSSY B0, `(.L_x_0) ;  /* 0x000000f000007945 */ /* 0x000fe20003800000 */
[--C-:B-1----:R-:W-:Y:S02]  /*0040*/  SHF.R.U32.HI R0, RZ, 0x5, R18.reuse ;  /* 0x00000005ff007819 */ /* 0x102fe40000011612 */
[----:B------:R-:W-:-:S03]  /*0050*/  SHF.R.U32.HI R3, RZ, 0x7, R18 ;  /* 0x00000007ff037819 */ /* 0x000fc60000011612 */
[----:B------:R-:W1:Y:S04]  /*0060*/  SHFL.IDX PT, R2, R0, RZ, 0x1f ;  /* 0x00001fff00027589 */ /* 0x000e6800000e0000 */
[----:B------:R2:W3:Y:S01]  /*0070*/  SHFL.IDX PT, R5, R3, RZ, 0x1f ;  /* 0x00001fff03057589 */ /* 0x0004e200000e0000 */
[----:B-1----:R-:W-:-:S13]  /*0080*/  ISETP.NE.OR P0, PT, R2, RZ, !P0 ;  /* 0x000000ff0200720c */ /* 0x002fda0004705670 */
[----:B0-23--:R-:W-:Y:S05]  /*0090*/  @P0 BRA `(.L_x_1) ;  /* 0x0000000000200947 */ /* 0x00dfea0003800000 */
[----:B------:R-:W-:Y:S02]  /*00a0*/  ULDC.64 UR4, c[0x0][0x198] ;  /* 0x0000660000047ab9 */ /* 0x000fe40000000a00 */
[----:B------:R-:W-:Y:S02]  /*00b0*/  UIADD3 UR6, UP0, UR4, 0xf0, URZ ;  /* 0x000000f004067890 */ /* 0x000fe4000ff1e03f */
[----:B------:R-:W-:Y:S02]  /*00c0*/  UIADD3 UR4, UP1, UR4, 0x1f0, URZ ;  /* 0x000001f004047890 */ /* 0x000fe4000ff3e03f */
[----:B------:R-:W-:Y:S02]  /*00d0*/  UIADD3.X UR7, URZ, UR5, URZ, UP0, !UPT ;  /* 0x000000053f077290 */ /* 0x000fe400087fe43f */
[----:B------:R-:W-:-:S07]  /*00e0*/  UIADD3.X UR5, URZ, UR5, URZ, UP1, !UPT ;  /* 0x000000053f057290 */ /* 0x000fce0008ffe43f */
[----:B------:R0:W-:Y:S02]  /*00f0*/  UTMACCTL.PF [UR6] ;  /* 0x00000000060079b9 */ /* 0x0001e40008040000 */
[----:B------:R0:W-:Y:S02]  /*0100*/  UTMACCTL.PF [UR4] ;  /* 0x00000000040079b9 */ /* 0x0001e40008040000 */
[----:B0-----:R-:W-:Y:S01]  /*0110*/  NOP ;  /* 0x0000000000007918 */ /* 0x001fe20000000000 */
.L_x_1:
[----:B------:R-:W-:Y:S05]  /*0120*/  BSYNC B0 ;  /* 0x0000000000007941 */ /* 0x000fea0003800000 */
.L_x_0:
[----:B------:R-:W0:Y:S02]  /*0130*/  SHFL.IDX PT, R3, R0, RZ, 0x1f ;  /* 0x00001fff00037589 */ /* 0x000e2400000e0000 */
[----:B0-----:R-:W-:-:S13]  /*0140*/  ISETP.NE.AND P0, PT, R3, RZ, PT ;  /* 0x000000ff0300720c */ /* 0x001fda0003f05270 */
[----:B------:R-:W-:Y:S05]  /*0150*/  @P0 BRA `(.L_x_2) ;  /* 0x00000000008c0947 */ /* 0x000fea0003800000 */
[----:B------:R-:W-:Y:S01]  /*0160*/  ELECT P0, URZ, PT ;  /* 0x00000000003f782f */ /* 0x000fe20003800000 */
[----:B------:R-:W-:-:S12]  /*0170*/  BSSY B0, `(.L_x_2) ;  /* 0x0000021000007945 */ /* 0x000fd80003800000 */
[----:B------:R-:W-:Y:S05]  /*0180*/  @!P0 BRA `(.L_x_3) ;  /* 0x00000000007c8947 */ /* 0x000fea0003800000 */
[----:B------:R-:W0:Y:S01]  /*0190*/  S2UR UR8, SR_CgaCtaId ;  /* 0x00000000000879c3 */ /* 0x000e220000008800 */
[----:B------:R-:W-:Y:S01]  /*01a0*/  UMOV UR4, 0x400 ;  /* 0x0000040000047882 */ /* 0x000fe20000000000 */
[----:B------:R-:W-:Y:S01]  /*01b0*/  UMOV UR5, 0x1 ;  /* 0x0000000100057882 */ /* 0x000fe20000000000 */
[----:B------:R-:W-:Y:S02]  /*01c0*/  UMOV UR6, 0x4 ;  /* 0x0000000400067882 */ /* 0x000fe40000000000 */
[----:B------:R-:W-:-:S04]  /*01d0*/  UIADD3 UR6, -UR6, 0x100000, URZ ;  /* 0x0010000006067890 */ /* 0x000fc8000fffe13f */
[----:B------:R-:W-:Y:S02]  /*01e0*/  USHF.L.U32 UR7, UR6, 0xb, URZ ;  /* 0x0000000b06077899 */ /* 0x000fe4000800063f */
[----:B------:R-:W-:Y:S02]  /*01f0*/  USHF.L.U32 UR6, UR6, 0x1, URZ ;  /* 0x0000000106067899 */ /* 0x000fe4000800063f */
[----:B0-----:R-:W-:Y:S02]  /*0200*/  ULEA UR8, UR8, UR4, 0x18 ;  /* 0x0000000408087291 */ /* 0x001fe4000f8ec03f */
[----:B------:R-:W-:-:S04]  /*0210*/  UIADD3 UR4, -UR5, 0x100000, URZ ;  /* 0x0010000005047890 */ /* 0x000fc8000fffe13f */
[----:B------:R-:W-:Y:S02]  /*0220*/  USHF.L.U32 UR5, UR4, 0xb, URZ ;  /* 0x0000000b04057899 */ /* 0x000fe4000800063f */
[----:B------:R-:W-:Y:S01]  /*0230*/  USHF.L.U32 UR4, UR4, 0x1, URZ ;  /* 0x0000000104047899 */ /* 0x000fe2000800063f */
[----:B------:R-:W0:Y:S11]  /*0240*/  FENCE.VIEW.ASYNC.S ;  /* 0x00000000000073c6 */ /* 0x000e360000000000 */
[----:B0-----:R0:W1:Y:S01]  /*0250*/  SYNCS.EXCH.64 URZ, [UR8], UR4 ;  /* 0x00000004083f75b2 */ /* 0x0010620008000100 */
[----:B------:R0:W2:Y:S01]  /*0260*/  SYNCS.EXCH.64 URZ, [UR8+0x48], UR6 ;  /* 0x00004806083f75b2 */ /* 0x0000a20008000100 */
[----:B------:R0:W3:Y:S01]  /*0270*/  SYNCS.EXCH.64 URZ, [UR8+0x8], UR4 ;  /* 0x00000804083f75b2 */ /* 0x0000e20008000100 */
[----:B------:R0:W4:Y:S01]  /*0280*/  SYNCS.EXCH.64 URZ, [UR8+0x50], UR6 ;  /* 0x00005006083f75b2 */ /* 0x0001220008000100 */
[----:B------:R0:W0:Y:S01]  /*0290*/  SYNCS.EXCH.64 URZ, [UR8+0x10], UR4 ;  /* 0x00001004083f75b2 */ /* 0x0000220008000100 */
        /* <DEDUP_REMOVED lines=13> */
[----:B------:R-:W-:Y:S01]  /*0370*/  NOP ;  /* 0x0000000000007918 */ /* 0x000fe20000000000 */
.L_x_3:
[----:B0-----:R-:W-:Y:S05]  /*0380*/  BSYNC B0 ;  /* 0x0000000000007941 */ /* 0x001fea0003800000 */
.L_x_2:
[----:B------:R-:W-:Y:S01]  /*0390*/  SHF.R.S32.HI R7, RZ, 0x1f, R18 ;  /* 0x0000001fff077819 */ /* 0x000fe20000011412 */
[----:B------:R-:W0:Y:S01]  /*03a0*/  SHFL.IDX PT, R0, R0, RZ, 0x1f ;  /* 0x00001fff00007589 */ /* 0x000e2200000e0000 */
[----:B------:R-:W5:Y:S01]  /*03b0*/  S2UR UR8, SR_CTAID.X ;  /* 0x00000000000879c3 */ /* 0x000f620000002500 */
[----:B------:R-:W-:Y:S02]  /*03c0*/  ELECT P0, URZ, PT ;  /* 0x00000000003f782f */ /* 0x000fe40003800000 */
[----:B------:R-:W-:Y:S01]  /*03d0*/  LEA.HI R7, R7, R18, RZ, 0x7 ;  /* 0x0000001207077211 */ /* 0x000fe200078f38ff */
[----:B------:R-:W1:Y:S01]  /*03e0*/  S2R R4, SR_CTAID.Y ;  /* 0x0000000000047919 */ /* 0x000e620000002600 */
[----:B------:R-:W-:Y:S01]  /*03f0*/  SHF.R.S32.HI R8, RZ, 0x1f, R3 ;  /* 0x0000001fff087819 */ /* 0x000fe20000011403 */
[----:B------:R-:W-:Y:S01]  /*0400*/  ULDC UR4, c[0x0][0x150] ;  /* 0x0000540000047ab9 */ /* 0x000fe20000000800 */
[----:B------:R-:W-:Y:S01]  /*0410*/  LOP3.LUT R7, R7, 0xffffff80, RZ, 0xc0, !PT ;  /* 0xffffff8007077812 */ /* 0x000fe200078ec0ff */
[----:B------:R-:W-:Y:S01]  /*0420*/  NOP ;  /* 0x0000000000007918 */ /* 0x000fe20000000000 */
[----:B------:R-:W-:Y:S01]  /*0430*/  LEA.HI R8, R8, R3, RZ, 0x2 ;  /* 0x0000000308087211 */ /* 0x000fe200078f10ff */
[----:B------:R-:W2:Y:S01]  /*0440*/  LDC R10, c[0x0][0x144] ;  /* 0x00005100ff0a7b82 */ /* 0x000ea20000000800 */
[----:B------:R-:W-:Y:S01]  /*0450*/  NOP ;  /* 0x0000000000007918 */ /* 0x000fe20000000000 */
[----:B------:R-:W-:Y:S01]  /*0460*/  IMAD.IADD R6, R18, 0x1, -R7 ;  /* 0x0000000112067824 */ /* 0x000fe200078e0a07 */
[----:B------:R-:W-:Y:S01]  /*0470*/  LOP3.LUT R8, R8, 0x3ffffffc, RZ, 0xc0, !PT ;  /* 0x3ffffffc08087812 */ /* 0x000fe200078ec0ff */
[----:B------:R-:W-:Y:S01]  /*0480*/  IMAD.MOV.U32 R23, RZ, RZ, 0x1 ;  /* 0x00000001ff177424 */ /* 0x000fe200078e00ff */
[----:B------:R-:W-:-:S02]  /*0490*/  ISETP.NE.AND P3, PT, R5, RZ, PT ;  /* 0x000000ff0500720c */ /* 0x000fc40003f65270 */
[----:B------:R-:W-:Y:S01]  /*04a0*/  SHF.R.S32.HI R7, RZ, 0x1f, R6 ;  /* 0x0000001fff077819 */ /* 0x000fe20000011406 */
[----:B------:R-:W-:Y:S01]  /*04b0*/  IMAD.IADD R8, R3, 0x1, -R8 ;  /* 0x0000000103087824 */ /* 0x000fe200078e0a08 */
[----:B------:R-:W3:Y:S02]  /*04c0*/  LDC R13, c[0x0][0x140] ;  /* 0x00005000ff0d7b82 */ /* 0x000ee40000000800 */
[----:B------:R-:W-:Y:S02]  /*04d0*/  LEA.HI R7, R7, R6, RZ, 0x3 ;  /* 0x0000000607077211 */ /* 0x000fe400078f18ff */
[----:B0-----:R-:W-:Y:S02]  /*04e0*/  ISETP.NE.OR P0, PT, R0, RZ, !P0 ;  /* 0x000000ff0000720c */ /* 0x001fe40004705670 */
[--C-:B------:R-:W-:Y:S02]  /*04f0*/  SHF.R.S32.HI R0, RZ, 0x3, R7.reuse ;  /* 0x00000003ff007819 */ /* 0x100fe40000011407 */
[----:B------:R-:W-:-:S02]  /*0500*/  SHF.R.S32.HI R7, RZ, 0x1f, R7 ;  /* 0x0000001fff077819 */ /* 0x000fc40000011407 */
[----:B-----5:R-:W-:Y:S02]  /*0510*/  I2FP.F32.U32 R9, UR8 ;  /* 0x0000000800097c45 */ /* 0x020fe40008201000 */
[----:B------:R-:W-:-:S03]  /*0520*/  LEA.HI R7, R7, R0, RZ, 0x2 ;  /* 0x0000000007077211 */ /* 0x000fc600078f10ff */
[----:B------:R-:W-:Y:S01]  /*0530*/  FMUL R9, R9, UR4 ;  /* 0x0000000409097c20 */ /* 0x000fe20008400000 */
[----:B------:R-:W-:Y:S01]  /*0540*/  LOP3.LUT R7, R7, 0xfffffffc, RZ, 0xc0, !PT ;  /* 0xfffffffc07077812 */ /* 0x000fe200078ec0ff */
[----:B------:R-:W-:Y:S01]  /*0550*/  VOTEU.ALL UP0, P0 ;  /* 0x00000000003f7886 */ /* 0x000fe20000000000 */
[----:B-1----:R-:W-:Y:S01]  /*0560*/  I2FP.F32.U32 R3, R4 ;  /* 0x0000000400037245 */ /* 0x002fe20000201000 */
[----:B------:R-:W-:Y:S01]  /*0570*/  ULDC UR4, c[0x0][0x154] ;  /* 0x0000550000047ab9 */ /* 0x000fe20000000800 */
[----:B------:R-:W-:Y:S01]  /*0580*/  VOTEU.ALL UP1, P0 ;  /* 0x00000000003f7886 */ /* 0x000fe20000020000 */
[----:B------:R-:W0:Y:S01]  /*0590*/  F2I.U32.TRUNC.NTZ R9, R9 ;  /* 0x0000000900097305 */ /* 0x000e22000020f000 */
[----:B------:R-:W-:Y:S01]  /*05a0*/  IMAD.IADD R7, R0, 0x1, -R7 ;  /* 0x0000000100077824 */ /* 0x000fe200078e0a07 */
[----:B------:R-:W1:Y:S01]  /*05b0*/  @!UP0 S2UR UR7, SR_CgaCtaId ;  /* 0x00000000000789c3 */ /* 0x000e620000008800 */
[----:B------:R-:W-:Y:S01]  /*05c0*/  FMUL R12, R3, UR4 ;  /* 0x00000004030c7c20 */ /* 0x000fe20008400000 */
[----:B------:R-:W-:Y:S01]  /*05d0*/  UMOV UR4, 0x20 ;  /* 0x0000002000047882 */ /* 0x000fe20000000000 */
[----:B------:R-:W-:Y:S01]  /*05e0*/  IMAD R8, R8, 0x4, R7 ;  /* 0x0000000408087824 */ /* 0x000fe200078e0207 */
[----:B------:R-:W-:Y:S01]  /*05f0*/  @!UP0 UMOV UR6, 0x400 ;  /* 0x0000040000068882 */ /* 0x000fe20000000000 */
[----:B------:R-:W-:-:S04]  /*0600*/  @!UP0 UIADD3 UR4, -UR4, 0x100000, URZ ;  /* 0x0010000004048890 */ /* 0x000fc8000fffe13f */
[----:B------:R-:W-:Y:S02]  /*0610*/  @!UP0 USHF.L.U32 UR5, UR4, 0xb, URZ ;  /* 0x0000000b04058899 */ /* 0x000fe4000800063f */
[----:B------:R-:W-:Y:S01]  /*0620*/  @!UP0 USHF.L.U32 UR4, UR4, 0x1, URZ ;  /* 0x0000000104048899 */ /* 0x000fe2000800063f */
[----:B---3--:R-:W-:Y:S01]  /*0630*/  ISETP.EQ.U32.AND P2, PT, R13, 0x1, PT ;  /* 0x000000010d00780c */ /* 0x008fe20003f42070 */
[----:B------:R-:W3:Y:S01]  /*0640*/  F2I.U32.TRUNC.NTZ R12, R12 ;  /* 0x0000000c000c7305 */ /* 0x000ee2000020f000 */
[----:B------:R-:W-:Y:S01]  /*0650*/  LEA.HI R0, R8, R8, RZ, 0x1 ;  /* 0x0000000808007211 */ /* 0x000fe200078f08ff */
[----:B------:R-:W5:Y:S03]  /*0660*/  LDC R7, c[0x0][0x148] ;  /* 0x00005200ff077b82 */ /* 0x000f660000000800 */
[----:B------:R-:W-:Y:S01]  /*0670*/  LOP3.LUT R11, R0, 0xfffffffe, RZ, 0xc0, !PT ;  /* 0xfffffffe000b7812 */ /* 0x000fe200078ec0ff */
[----:B0-----:R-:W-:Y:S01]  /*0680*/  IMAD.MOV R15, RZ, RZ, -R9 ;  /* 0x000000ffff0f7224 */ /* 0x001fe200078e0a09 */
[----:B------:R-:W-:-:S03]  /*0690*/  SHF.R.S32.HI R9, RZ, 0x1f, R2 ;  /* 0x0000001fff097819 */ /* 0x000fc60000011402 */
[----:B--2---:R-:W-:Y:S01]  /*06a0*/  IMAD R3, R10, R15, UR8 ;  /* 0x000000080a037e24 */ /* 0x004fe2000f8e020f */
[----:B------:R-:W-:Y:S01]  /*06b0*/  LEA.HI R9, R9, R2, RZ, 0x2 ;  /* 0x0000000209097211 */ /* 0x000fe200078f10ff */
[C---:B------:R-:W-:Y:S02]  /*06c0*/  IMAD.IADD R0, R8.reuse, 0x1, -R11 ;  /* 0x0000000108007824 */ /* 0x040fe400078e0a0b */
[----:B------:R-:W-:Y:S01]  /*06d0*/  IMAD.SHL.U32 R11, R8, 0x4, RZ ;  /* 0x00000004080b7824 */ /* 0x000fe200078e00ff */
[----:B------:R-:W-:Y:S01]  /*06e0*/  LOP3.LUT R9, R9, 0xfffffffc, RZ, 0xc0, !PT ;  /* 0xfffffffc09097812 */ /* 0x000fe200078ec0ff */
[----:B---3--:R-:W-:Y:S01]  /*06f0*/  IMAD.MOV R21, RZ, RZ, -R12 ;  /* 0x000000ffff157224 */ /* 0x008fe200078e0a0c */
[----:B------:R-:W-:Y:S01]  /*0700*/  ISETP.NE.AND P4, PT, R0, R3, PT ;  /* 0x000000030000720c */ /* 0x000fe20003f85270 */
[----:B-1----:R-:W-:Y:S01]  /*0710*/  @!UP0 ULEA UR6, UR7, UR6, 0x18 ;  /* 0x0000000607068291 */ /* 0x002fe2000f8ec03f */
[----:B------:R-:W-:Y:S01]  /*0720*/  LOP3.LUT R22, R8, 0xc, R11, 0x78, !PT ;  /* 0x0000000c08167812 */ /* 0x000fe200078e780b */
[----:B------:R-:W-:Y:S01]  /*0730*/  IMAD.IADD R0, R2, 0x1, -R9 ;  /* 0x0000000102007824 */ /* 0x000fe200078e0a09 */
[----:B------:R-:W-:Y:S01]  /*0740*/  VOTEU.ALL UP0, P0 ;  /* 0x00000000003f7886 */ /* 0x000fe20000000000 */
[----:B------:R-:W-:Y:S01]  /*0750*/  LOP3.LUT P0, RZ, R6, 0x7, RZ, 0xc0, !PT ;  /* 0x0000000706ff7812 */ /* 0x000fe2000780c0ff */
[----:B------:R-:W-:-:S02]  /*0760*/  VIADD R6, R5, 0xffffffff ;  /* 0xffffffff05067836 */ /* 0x000fc40000000000 */
[----:B------:R-:W-:Y:S01]  /*0770*/  ISETP.NE.AND P1, PT, R0, 0x3, PT ;  /* 0x000000030000780c */ /* 0x000fe20003f25270 */
[----:B-----5:R-:W-:Y:S01]  /*0780*/  IMAD R9, R7, R21, R4 ;  /* 0x0000001507097224 */ /* 0x020fe200078e0204 */
[----:B------:R-:W-:Y:S02]  /*0790*/  ISETP.LT.U32.AND P0, PT, R22, 0x2, !P0 ;  /* 0x000000021600780c */ /* 0x000fe40004701070 */
[----:B------:R-:W-:Y:S01]  /*07a0*/  ISETP.EQ.OR P1, PT, R0, RZ, !P1 ;  /* 0x000000ff0000720c */ /* 0x000fe20004f22670 */
[----:B------:R-:W0:Y:S02]  /*07b0*/  FENCE.VIEW.ASYNC.S ;  /* 0x00000000000073c6 */ /* 0x000e240000000000 */
[----:B0-----:R0:W1:Y:S01]  /*07c0*/  @!UP0 SYNCS.EXCH.64 URZ, [UR6+0xa0], UR4 ;  /* 0x0000a004063f85b2 */ /* 0x0010620008000100 */
[----:B------:R-:W-:Y:S02]  /*07d0*/  @P4 LEA.HI R2, R22, R22, RZ, 0x1 ;  /* 0x0000001616024211 */ /* 0x000fe400078f08ff */
[----:B------:R-:W-:-:S02]  /*07e0*/  ISETP.EQ.AND P1, PT, R5, RZ, P1 ;  /* 0x000000ff0500720c */ /* 0x000fc40000f22270 */
[----:B------:R-:W-:Y:S02]  /*07f0*/  @P4 SHF.R.S32.HI R2, RZ, 0x1, R2 ;  /* 0x00000001ff024819 */ /* 0x000fe40000011402 */
[----:B------:R-:W-:Y:S02]  /*0800*/  ISETP.GE.U32.AND P6, PT, R6, 0x2, PT ;  /* 0x000000020600780c */ /* 0x000fe40003fc6070 */
[----:B------:R-:W-:Y:S02]  /*0810*/  @P4 ISETP.NE.AND P5, PT, R2, R9, PT ;  /* 0x000000090200420c */ /* 0x000fe40003fa5270 */
[----:B------:R-:W-:Y:S02]  /*0820*/  SEL R2, RZ, 0x1, !P0 ;  /* 0x00000001ff027807 */ /* 0x000fe40004000000 */
[----:B------:R-:W-:Y:S02]  /*0830*/  @P4 SEL R23, RZ, 0x1, P5 ;  /* 0x00000001ff174807 */ /* 0x000fe40002800000 */
[----:B------:R-:W-:Y:S01]  /*0840*/  SEL R19, RZ, 0x1, !P1 ;  /* 0x00000001ff137807 */ /* 0x000fe20004800000 */
[----:B------:R0:W2:Y:S01]  /*0850*/  @!UP1 SYNCS.EXCH.64 URZ, [UR6+0xa8], UR4 ;  /* 0x0000a804063f95b2 */ /* 0x0000a20008000100 */
[----:B------:R-:W-:Y:S01]  /*0860*/  LOP3.LUT R23, R23, R2, RZ, 0xc0, !PT ;  /* 0x0000000217177212 */ /* 0x000fe200078ec0ff */
[----:B------:R-:W-:Y:S01]  /*0870*/  NOP ;  /* 0x0000000000007918 */ /* 0x000fe20000000000 */
[----:B------:R-:W-:Y:S01]  /*0880*/  SEL R19, R19, 0x2, P6 ;  /* 0x0000000213137807 */ /* 0x000fe20003000000 */
[----:B------:R-:W-:Y:S06]  /*0890*/  @!P2 BRA `(.L_x_4) ;  /* 0x000000000008a947 */ /* 0x000fec0003800000 */
[----:B-12-4-:R-:W-:Y:S01]  /*08a0*/  UCGABAR_ARV ;  /* 0x00000000000079c7 */ /* 0x016fe20008000000 */
[----:B------:R-:W-:Y:S05]  /*08b0*/  BRA `(.L_x_5) ;  /* 0x0000000000047947 */ /* 0x000fea0003800000 */
.L_x_4:
[----:B-12-4-:R-:W-:Y:S01]  /*08c0*/  NOP ;  /* 0x0000000000007918 */ /* 0x016fe20000000000 */
.L_x_5:
[----:B------:R-:W1:Y:S01]  /*08d0*/  LDC R2, c[0x0][0x65c] ;  /* 0x00019700ff027b82 */ /* 0x000e620000000800 */
[----:B------:R-:W-:Y:S02]  /*08e0*/  IMAD.U32 R8, RZ, RZ, UR8 ;  /* 0x00000008ff087e24 */ /* 0x000fe4000f8e00ff */
[----:B------:R-:W-:Y:S01]  /*08f0*/  IMAD.MOV.U32 R9, RZ, RZ, RZ ;  /* 0x000000ffff097224 */ /* 0x000fe200078e00ff */
[----:B-1----:R-:W-:-:S04]  /*0900*/  ISETP.NE.AND P1, PT, R2, 0x1, PT ;  /* 0x000000010200780c */ /* 0x002fc80003f25270 */
[----:B------:R-:W-:-:S09]  /*0910*/  P2R R5, PR, RZ, 0x2 ;  /* 0x00000002ff057803 */ /* 0x000fd20000000000 */
[----:B------:R-:W1:Y:S01]  /*0920*/  @P1 LDC R17, c[0x0][0x10] ;  /* 0x00000400ff111b82 */ /* 0x000e620000000800 */
[----:B------:R-:W-:Y:S02]  /*0930*/  @P1 IMAD.MOV.U32 R5, RZ, RZ, RZ ;  /* 0x000000ffff051224 */ /* 0x000fe400078e00ff */
[----:B------:R-:W-:-:S05]  /*0940*/  @P1 IMAD.MOV.U32 R13, RZ, RZ, RZ ;  /* 0x000000ffff0d1224 */ /* 0x000fca00078e00ff */
[----:B------:R-:W2:Y:S01]  /*0950*/  @!P1 LDC R11, c[0x0][0xc] ;  /* 0x00000300ff0b9b82 */ /* 0x000ea20000000800 */
[----:B-1----:R-:W-:-:S04]  /*0960*/  @P1 IMAD.WIDE.U32 R16, R17, UR8, R4 ;  /* 0x0000000811101c25 */ /* 0x002fc8000f8e0004 */
[----:B------:R-:W-:Y:S02]  /*0970*/  @P1 IMAD.IADD R17, R17, 0x1, R13 ;  /* 0x0000000111111824 */ /* 0x000fe400078e020d */
[----:B--2---:R-:W-:-:S04]  /*0980*/  @!P1 IMAD.WIDE.U32 R8, R4, R11, R8 ;  /* 0x0000000b04089225 */ /* 0x004fc800078e0008 */
[----:B------:R-:W-:Y:S02]  /*0990*/  @!P1 IMAD.MOV.U32 R16, RZ, RZ, R8 ;  /* 0x000000ffff109224 */ /* 0x000fe400078e0008 */
[----:B------:R-:W-:Y:S01]  /*09a0*/  @!P1 IMAD.MOV.U32 R17, RZ, RZ, R9 ;  /* 0x000000ffff119224 */ /* 0x000fe200078e0009 */
[----:B------:R-:W-:Y:S06]  /*09b0*/  @!P2 BRA `(.L_x_6) ;  /* 0x00000000000ca947 */ /* 0x000fec0003800000 */
[----:B------:R-:W-:Y:S01]  /*09c0*/  UCGABAR_WAIT ;  /* 0x0000000000007dc7 */ /* 0x000fe20008000000 */
[----:B------:R-:W-:Y:S01]  /*09d0*/  CCTL.IVALL ;  /* 0x00000000ff00798f */ /* 0x000fe20002000000 */
[----:B------:R-:W-:Y:S05]  /*09e0*/  BRA `(.L_x_7) ;  /* 0x0000000000047947 */ /* 0x000fea0003800000 */
.L_x_6:
[----:B------:R-:W-:Y:S06]  /*09f0*/  BAR.SYNC.DEFER_BLOCKING 0x0 ;  /* 0x0000000000007b1d */ /* 0x000fec0000010000 */
.L_x_7:
[----:B------:R-:W-:Y:S05]  /*0a00*/  @!P3 BRA `(.L_x_8) ;  /* 0x000000ac00acb947 */ /* 0x000fea0003800000 */
[----:B------:R-:W-:-:S13]  /*0a10*/  ISETP.GT.U32.AND P0, PT, R6, 0x1, PT ;  /* 0x000000010600780c */ /* 0x000fda0003f04070 */
[----:B0-----:R-:W-:Y:S05]  /*0a20*/  @P0 EXIT ;  /* 0x000000000000094d */ /* 0x001fea0003800000 */
[----:B------:R-:W-:Y:S01]  /*0a30*/  ULDC.64 UR4, c[0x0][0x650] ;  /* 0x0001940000047ab9 */ /* 0x000fe20000000a00 */
[----:B------:R-:W-:Y:S01]  /*0a40*/  PRMT R0, RZ, 0x7610, R0 ;  /* 0x00007610ff007816 */ /* 0x000fe20000000000 */
[----:B------:R-:W-:Y:S01]  /*0a50*/  IMAD.MOV.U32 R148, RZ, RZ, -0x1 ;  /* 0xffffffffff947424 */ /* 0x000fe200078e00ff */
[----:B------:R-:W-:Y:S01]  /*0a60*/  ISETP.GE.U32.AND P0, PT, R16, UR4, PT ;  /* 0x0000000410007c0c */ /* 0x000fe2000bf06070 */
[----:B------:R-:W-:Y:S02]  /*0a70*/  IMAD.MOV.U32 R149, RZ, RZ, -0x1 ;  /* 0xffffffffff957424 */ /* 0x000fe400078e00ff */
[----:B------:R-:W-:Y:S01]  /*0a80*/  IMAD.MOV.U32 R147, RZ, RZ, -0x1 ;  /* 0xffffffffff937424 */ /* 0x000fe200078e00ff */
[----:B------:R-:W-:-:S13]  /*0a90*/  ISETP.GE.U32.AND.EX P0, PT, R17, UR5, PT, P0 ;  /* 0x0000000511007c0c */ /* 0x000fda000bf06100 */
[----:B------:R-:W-:Y:S05]  /*0aa0*/  @P0 BRA `(.L_x_9) ;  /* 0x0000000400280947 */ /* 0x000fea0003800000 */
[----:B------:R-:W0:Y:S01]  /*0ab0*/  LDC.64 R24, c[0x0][0x628] ;  /* 0x00018a00ff187b82 */ /* 0x000e220000000a00 */
[----:B------:R-:W-:Y:S02]  /*0ac0*/  IMAD.MOV.U32 R8, RZ, RZ, R16 ;  /* 0x000000ffff087224 */ /* 0x000fe400078e0010 */
[----:B------:R-:W-:-:S05]  /*0ad0*/  IMAD.MOV.U32 R9, RZ, RZ, R17 ;  /* 0x000000ffff097224 */ /* 0x000fca00078e0011 */
[----:B------:R-:W1:Y:S08]  /*0ae0*/  LDC R0, c[0x0][0x630] ;  /* 0x00018c00ff007b82 */ /* 0x000e700000000800 */
[----:B------:R-:W2:Y:S01]  /*0af0*/  LDC.64 R26, c[0x0][0x620] ;  /* 0x00018800ff1a7b82 */ /* 0x000ea20000000a00 */
[----:B0-----:R-:W-:-:S04]  /*0b00*/  ISETP.NE.U32.AND P0, PT, R24, RZ, PT ;  /* 0x000000ff1800720c */ /* 0x001fc80003f05070 */
[----:B------:R-:W-:-:S13]  /*0b10*/  ISETP.NE.AND.EX P0, PT, R25, RZ, PT, P0 ;  /* 0x000000ff1900720c */ /* 0x000fda0003f05300 */
[----:B-12---:R-:W-:Y:S05]  /*0b20*/  @!P0 BRA `(.L_x_10) ;  /* 0x0000000000288947 */ /* 0x006fea0003800000 */
[----:B------:R-:W0:Y:S02]  /*0b30*/  LDC R13, c[0x0][0x634] ;  /* 0x00018d00ff0d7b82 */ /* 0x000e240000000800 */
[----:B0-----:R-:W-:-:S05]  /*0b40*/  IADD3 R13, P0, R16, R13, RZ ;  /* 0x0000000d100d7210 */ /* 0x001fca0007f1e0ff */
[----:B------:R-:W-:-:S04]  /*0b50*/  IMAD.X R15, RZ, RZ, R17, P0 ;  /* 0x000000ffff0f7224 */ /* 0x000fc800000e0611 */
[----:B------:R-:W-:-:S04]  /*0b60*/  IMAD.WIDE.U32 R8, R15, R24, RZ ;  /* 0x000000180f087225 */ /* 0x000fc800078e00ff */
[----:B------:R-:W-:-:S04]  /*0b70*/  IMAD.WIDE.U32 R10, P0, R13, R25, R8 ;  /* 0x000000190d0a7225 */ /* 0x000fc80007800008 */
[----:B------:R-:W-:-:S04]  /*0b80*/  IMAD.WIDE.U32 R8, R13, R24, RZ ;  /* 0x000000180d087225 */ /* 0x000fc800078e00ff */
[----:B------:R-:W-:Y:S01]  /*0b90*/  IMAD.X R13, RZ, RZ, RZ, P0 ;  /* 0x000000ffff0d7224 */ /* 0x000fe200000e06ff */
[----:B------:R-:W-:Y:S01]  /*0ba0*/  IADD3 RZ, P0, R9, R10, RZ ;  /* 0x0000000a09ff7210 */ /* 0x000fe20007f1e0ff */
[----:B------:R-:W-:-:S04]  /*0bb0*/  IMAD.MOV.U32 R12, RZ, RZ, R11 ;  /* 0x000000ffff0c7224 */ /* 0x000fc800078e000b */
[----:B------:R-:W-:-:S08]  /*0bc0*/  IMAD.WIDE.U32.X R8, R15, R25, R12, P0 ;  /* 0x000000190f087225 */ /* 0x000fd000000e040c */
.L_x_10:
[----:B------:R-:W0:Y:S01]  /*0bd0*/  LDC.64 R24, c[0x0][0x640] ;  /* 0x00019000ff187b82 */ /* 0x000e220000000a00 */
[-CC-:B------:R-:W-:Y:S01]  /*0be0*/  SHF.R.U64 R147, R8, R0.reuse, R9.reuse ;  /* 0x0000000008937219 */ /* 0x180fe20000001209 */
[----:B------:R-:W-:Y:S01]  /*0bf0*/  IMAD R30, R7, R21, R4 ;  /* 0x00000015071e7224 */ /* 0x000fe200078e0204 */
[----:B------:R-:W-:Y:S01]  /*0c00*/  SHF.R.U32.HI R0, RZ, R0, R9 ;  /* 0x00000000ff007219 */ /* 0x000fe20000011609 */
[----:B------:R-:W-:Y:S01]  /*0c10*/  IMAD.MOV.U32 R21, RZ, RZ, 0x1 ;  /* 0x00000001ff157424 */ /* 0x000fe200078e00ff */
[----:B------:R-:W-:-:S03]  /*0c20*/  IADD3 R5, P0, RZ, -R147, RZ ;  /* 0x80000093ff057210 */ /* 0x000fc60007f1e0ff */
[----:B------:R-:W1:Y:S02]  /*0c30*/  LDC R6, c[0x0][0x618] ;  /* 0x00018600ff067b82 */ /* 0x000e640000000800 */
[----:B------:R-:W-:-:S04]  /*0c40*/  IMAD.X R9, RZ, RZ, ~R0, P0 ;  /* 0x000000ffff097224 */ /* 0x000fc800000e0e00 */
[-C--:B------:R-:W-:Y:S02]  /*0c50*/  IMAD R0, R9, R26.reuse, RZ ;  /* 0x0000001a09007224 */ /* 0x080fe400078e02ff */
[----:B------:R-:W2:Y:S01]  /*0c60*/  LDC R11, c[0x0][0x608] ;  /* 0x00018200ff0b7b82 */ /* 0x000ea20000000800 */
[----:B------:R-:W-:-:S04]  /*0c70*/  IMAD.WIDE.U32 R8, R5, R26, R16 ;  /* 0x0000001a05087225 */ /* 0x000fc800078e0010 */
[----:B------:R-:W-:-:S03]  /*0c80*/  IMAD R5, R5, R27, R0 ;  /* 0x0000001b05057224 */ /* 0x000fc600078e0200 */
[----:B------:R-:W3:Y:S01]  /*0c90*/  LDC R12, c[0x0][0x658] ;  /* 0x00019600ff0c7b82 */ /* 0x000ee20000000800 */
[----:B0-----:R-:W-:Y:S01]  /*0ca0*/  ISETP.NE.U32.AND P0, PT, R24, RZ, PT ;  /* 0x000000ff1800720c */ /* 0x001fe20003f05070 */
[----:B------:R-:W-:Y:S02]  /*0cb0*/  IMAD.IADD R5, R9, 0x1, R5 ;  /* 0x0000000109057824 */ /* 0x000fe400078e0205 */
[----:B------:R-:W-:Y:S01]  /*0cc0*/  IMAD.MOV.U32 R9, RZ, RZ, -0x1 ;  /* 0xffffffffff097424 */ /* 0x000fe200078e00ff */
[----:B------:R-:W-:-:S03]  /*0cd0*/  ISETP.NE.AND.EX P0, PT, R25, RZ, PT, P0 ;  /* 0x000000ff1900720c */ /* 0x000fc60003f05300 */
[----:B------:R-:W0:Y:S01]  /*0ce0*/  LDC R15, c[0x0][0x600] ;  /* 0x00018000ff0f7b82 */ /* 0x000e220000000800 */
[-CC-:B-1----:R-:W-:Y:S02]  /*0cf0*/  SHF.R.U64 R13, R8, R6.reuse, R5.reuse ;  /* 0x00000006080d7219 */ /* 0x182fe40000001205 */
[----:B------:R-:W-:-:S05]  /*0d00*/  SHF.R.U32.HI R0, RZ, R6, R5 ;  /* 0x00000006ff007219 */ /* 0x000fca0000011605 */
[----:B------:R-:W1:Y:S01]  /*0d10*/  LDC R14, c[0x0][0x648] ;  /* 0x00019200ff0e7b82 */ /* 0x000e620000000800 */
[-CC-:B--2---:R-:W-:Y:S02]  /*0d20*/  SHF.R.U64 R27, R13, R11.reuse, R0.reuse ;  /* 0x0000000b0d1b7219 */ /* 0x184fe40000001200 */
[----:B------:R-:W-:-:S05]  /*0d30*/  SHF.R.U32.HI R5, RZ, R11, R0 ;  /* 0x0000000bff057219 */ /* 0x000fca0000011600 */
[----:B------:R-:W2:Y:S01]  /*0d40*/  LDC R20, c[0x0][0x638] ;  /* 0x00018e00ff147b82 */ /* 0x000ea20000000800 */
[-CC-:B---3--:R-:W-:Y:S02]  /*0d50*/  SHF.R.U64 R28, R27, R12.reuse, R5.reuse ;  /* 0x0000000c1b1c7219 */ /* 0x188fe40000001205 */
[-C--:B------:R-:W-:Y:S02]  /*0d60*/  SHF.L.U32 R0, R9, R12.reuse, RZ ;  /* 0x0000000c09007219 */ /* 0x080fe400000006ff */
[----:B------:R-:W-:Y:S01]  /*0d70*/  SHF.R.U32.HI R5, RZ, R12, R5 ;  /* 0x0000000cff057219 */ /* 0x000fe20000011605 */
[----:B------:R-:W-:Y:S01]  /*0d80*/  IMAD.MOV.U32 R4, RZ, RZ, R28 ;  /* 0x000000ffff047224 */ /* 0x000fe200078e001c */
[----:B------:R-:W-:Y:S01]  /*0d90*/  LOP3.LUT R10, RZ, R0, RZ, 0x33, !PT ;  /* 0x00000000ff0a7212 */ /* 0x000fe200078e33ff */
[----:B------:R-:W3:Y:S01]  /*0da0*/  LDC R26, c[0x0][0x610] ;  /* 0x00018400ff1a7b82 */ /* 0x000ee20000000800 */
[----:B------:R-:W-:Y:S05]  /*0db0*/  @!P0 BRA `(.L_x_11) ;  /* 0x0000000000288947 */ /* 0x000fea0003800000 */
[----:B------:R-:W4:Y:S02]  /*0dc0*/  LDC R9, c[0x0][0x64c] ;  /* 0x00019300ff097b82 */ /* 0x000f240000000800 */
[----:B----4-:R-:W-:-:S05]  /*0dd0*/  IADD3 R9, P0, R28, R9, RZ ;  /* 0x000000091c097210 */ /* 0x010fca0007f1e0ff */
        /* <DEDUP_REMOVED lines=8> */
.L_x_11:
[----:B-1----:R-:W-:Y:S01]  /*0e60*/  SHF.R.U64 R4, R4, R14, R5 ;  /* 0x0000000e04047219 */ /* 0x002fe20000001205 */
[----:B0-----:R-:W-:Y:S01]  /*0e70*/  VIADD R6, R15, 0xffffffff ;  /* 0xffffffff0f067836 */ /* 0x001fe20000000000 */
[----:B------:R-:W-:Y:S02]  /*0e80*/  SHF.L.U32 R0, R21, R12, RZ ;  /* 0x0000000c15007219 */ /* 0x000fe400000006ff */
[----:B------:R-:W-:Y:S01]  /*0e90*/  LOP3.LUT R5, R27, R10, RZ, 0xc0, !PT ;  /* 0x0000000a1b057212 */ /* 0x000fe200078ec0ff */
[----:B------:R-:W-:Y:S01]  /*0ea0*/  IMAD.MOV R7, RZ, RZ, -R4 ;  /* 0x000000ffff077224 */ /* 0x000fe200078e0a04 */
[----:B------:R-:W-:Y:S02]  /*0eb0*/  SEL R3, R3, R30, !P1 ;  /* 0x0000001e03037207 */ /* 0x000fe40004800000 */
[----:B------:R-:W-:Y:S01]  /*0ec0*/  LOP3.LUT R6, R13, R6, RZ, 0xc0, !PT ;  /* 0x000000060d067212 */ /* 0x000fe200078ec0ff */
[----:B------:R-:W-:Y:S02]  /*0ed0*/  IMAD R4, R0, R4, R5 ;  /* 0x0000000400047224 */ /* 0x000fe400078e0205 */
[----:B--2---:R-:W-:-:S02]  /*0ee0*/  IMAD R0, R7, R20, R28 ;  /* 0x0000001407007224 */ /* 0x004fc400078e021c */
[----:B---3--:R-:W-:Y:S02]  /*0ef0*/  IMAD R3, R4, R26, R3 ;  /* 0x0000001a04037224 */ /* 0x008fe400078e0203 */
[----:B------:R-:W-:Y:S02]  /*0f00*/  IMAD R148, R0, R15, R6 ;  /* 0x0000000f00947224 */ /* 0x000fe400078e0206 */
[----:B------:R-:W-:-:S03]  /*0f10*/  IMAD.MOV.U32 R4, RZ, RZ, 0x1 ;  /* 0x00000001ff047424 */ /* 0x000fc600078e00ff */
[----:B------:R-:W-:Y:S02]  /*0f20*/  SEL R149, R148, R3, !P1 ;  /* 0x0000000394957207 */ /* 0x000fe40004800000 */
[----:B------:R-:W-:Y:S02]  /*0f30*/  PRMT R0, R4, 0x7610, R0 ;  /* 0x0000761004007816 */ /* 0x000fe40000000000 */
[----:B------:R-:W-:-:S07]  /*0f40*/  SEL R148, R3, R148, !P1 ;  /* 0x0000009403947207 */ /* 0x000fce0004800000 */
.L_x_9:
[----:B------:R-:W-:-:S08]  /*0f50*/  NOP ;  /* 0x0000000000007918 */ /* 0x000fd00000000000 */
[----:B------:R-:W0:Y:S02]  /*0f60*/  USETMAXREG.TRY_ALLOC.CTAPOOL UP0, 0xe8 ;  /* 0x000000e8000079c8 */ /* 0x000e240008000600 */
[----:B0-----:R-:W-:-:S13]  /*0f70*/  PLOP3.LUT P0, PT, PT, PT, UP0, 0x80, 0x0 ;  /* 0x000000000000781c */ /* 0x001fda0003f0f008 */
[----:B------:R-:W-:Y:S05]  /*0f80*/  @!P0 BRA `(.L_x_9) ;  /* 0xfffffffc00f08947 */ /* 0x000fea000383ffff */
[----:B------:R-:W-:Y:S01]  /*0f90*/  ULDC.64 UR4, c[0x0][0x598] ;  /* 0x0001660000047ab9 */ /* 0x000fe20000000a00 */
[----:B------:R-:W-:Y:S01]  /*0fa0*/  ULDC.64 UR58, c[0x0][0x208] ;  /* 0x00008200003a7ab9 */ /* 0x000fe20000000a00 */
[----:B------:R-:W-:-:S04]  /*0fb0*/  ISETP.NE.U32.AND P0, PT, RZ, UR4, PT ;  /* 0x00000004ff007c0c */ /* 0x000fc8000bf05070 */
[----:B------:R-:W-:-:S13]  /*0fc0*/  ISETP.NE.AND.EX P0, PT, RZ, UR5, PT, P0 ;  /* 0x00000005ff007c0c */ /* 0x000fda000bf05300 */
[----:B------:R-:W-:Y:S05]  /*0fd0*/  @!P0 BRA `(.L_x_12) ;  /* 0x00000000001c8947 */ /* 0x000fea0003800000 */
[----:B------:R-:W0:Y:S02]  /*0fe0*/  LDC.64 R4, c[0x0][0x598] ;  /* 0x00016600ff047b82 */ /* 0x000e240000000a00 */
[----:B0-----:R-:W2:Y:S02]  /*0ff0*/  LDG.E.64 R4, desc[UR58][R4.64] ;  /* 0x0000003a04047981 */ /* 0x001ea4000c1e1b00 */
[----:B--2---:R-:W-:-:S04]  /*1000*/  ISETP.NE.U32.AND P0, PT, R4, RZ, PT ;  /* 0x000000ff0400720c */ /* 0x004fc80003f05070 */
[----:B------:R-:W-:-:S13]  /*1010*/  ISETP.NE.AND.EX P0, PT, R5, RZ, PT, P0 ;  /* 0x000000ff0500720c */ /* 0x000fda0003f05300 */
[----:B------:R-:W-:Y:S05]  /*1020*/  @!P0 BRA `(.L_x_12) ;  /* 0x0000000000088947 */ /* 0x000fea0003800000 */
[----:B------:R0:W5:Y:S01]  /*1030*/  LD.E R144, desc[UR58][R4.64] ;  /* 0x0000003a04907980 */ /* 0x000162000c101900 */
[----:B------:R-:W-:Y:S05]  /*1040*/  BRA `(.L_x_13) ;  /* 0x0000000000247947 */ /* 0x000fea0003800000 */
.L_x_12:
[----:B------:R-:W-:Y:S02]  /*1050*/  ULDC.64 UR4, c[0x0][0x588] ;  /* 0x0001620000047ab9 */ /* 0x000fe40000000a00 */
[----:B------:R-:W-:-:S04]  /*1060*/  ISETP.NE.U32.AND P0, PT, RZ, UR4, PT ;  /* 0x00000004ff007c0c */ /* 0x000fc8000bf05070 */
[----:B------:R-:W-:-:S13]  /*1070*/  ISETP.NE.AND.EX P0, PT, RZ, UR5, PT, P0 ;  /* 0x00000005ff007c0c */ /* 0x000fda000bf05300 */
[----:B------:R-:W-:Y:S05]  /*1080*/  @!P0 BRA `(.L_x_14) ;  /* 0x00000000000c8947 */ /* 0x000fea0003800000 */
[----:B------:R-:W0:Y:S02]  /*1090*/  LDC.64 R144, c[0x0][0x588] ;  /* 0x00016200ff907b82 */ /* 0x000e240000000a00 */
[----:B0-----:R1:W5:Y:S01]  /*10a0*/  LDG.E R144, desc[UR58][R144.64] ;  /* 0x0000003a90907981 */ /* 0x001362000c1e1900 */
[----:B------:R-:W-:Y:S05]  /*10b0*/  BRA `(.L_x_13) ;  /* 0x0000000000087947 */ /* 0x000fea0003800000 */
.L_x_14:
[----:B------:R-:W-:Y:S02]  /*10c0*/  ULDC UR4, c[0x0][0x580] ;  /* 0x0001600000047ab9 */ /* 0x000fe40000000800 */
[----:B------:R-:W-:-:S07]  /*10d0*/  IMAD.U32 R144, RZ, RZ, UR4 ;  /* 0x00000004ff907e24 */ /* 0x000fce000f8e00ff */
.L_x_13:
[----:B------:R-:W-:Y:S02]  /*10e0*/  ULDC.64 UR4, c[0x0][0x5a0] ;  /* 0x0001680000047ab9 */ /* 0x000fe40000000a00 */
[----:B------:R-:W-:-:S04]  /*10f0*/  ISETP.NE.U32.AND P0, PT, RZ, UR4, PT ;  /* 0x00000004ff007c0c */ /* 0x000fc8000bf05070 */
[----:B------:R-:W-:-:S13]  /*1100*/  ISETP.NE.AND.EX P0, PT, RZ, UR5, PT, P0 ;  /* 0x00000005ff007c0c */ /* 0x000fda000bf05300 */
[----:B------:R-:W-:Y:S05]  /*1110*/  @!P0 BRA `(.L_x_15) ;  /* 0x00000000001c8947 */ /* 0x000fea0003800000 */
[----:B0-----:R-:W0:Y:S02]  /*1120*/  LDC.64 R4, c[0x0][0x5a0] ;  /* 0x00016800ff047b82 */ /* 0x001e240000000a00 */
[----:B0-----:R-:W2:Y:S02]  /*1130*/  LDG.E.64 R4, desc[UR58][R4.64] ;  /* 0x0000003a04047981 */ /* 0x001ea4000c1e1b00 */
[----:B--2---:R-:W-:-:S04]  /*1140*/  ISETP.NE.U32.AND P0, PT, R4, RZ, PT ;  /* 0x000000ff0400720c */ /* 0x004fc80003f05070 */
[----:B------:R-:W-:-:S13]  /*1150*/  ISETP.NE.AND.EX P0, PT, R5, RZ, PT, P0 ;  /* 0x000000ff0500720c */ /* 0x000fda0003f05300 */
[----:B------:R-:W-:Y:S05]  /*1160*/  @!P0 BRA `(.L_x_15) ;  /* 0x0000000000088947 */ /* 0x000fea0003800000 */
[----:B-1----:R0:W5:Y:S01]  /*1170*/  LD.E R145, desc[UR58][R4.64] ;  /* 0x0000003a04917980 */ /* 0x002162000c101900 */
[----:B------:R-:W-:Y:S05]  /*1180*/  BRA `(.L_x_16) ;  /* 0x0000000000247947 */ /* 0x000fea0003800000 */
.L_x_15:
[----:B------:R-:W-:Y:S02]  /*1190*/  ULDC.64 UR4, c[0x0][0x590] ;  /* 0x0001640000047ab9 */ /* 0x000fe40000000a00 */
[----:B------:R-:W-:-:S04]  /*11a0*/  ISETP.NE.U32.AND P0, PT, RZ, UR4, PT ;  /* 0x00000004ff007c0c */ /* 0x000fc8000bf05070 */
[----:B------:R-:W-:-:S13]  /*11b0*/  ISETP.NE.AND.EX P0, PT, RZ, UR5, PT, P0 ;  /* 0x00000005ff007c0c */ /* 0x000fda000bf05300 */
[----:B------:R-:W-:Y:S05]  /*11c0*/  @!P0 BRA `(.L_x_17) ;  /* 0x00000000000c8947 */ /* 0x000fea0003800000 */
[----:B0-----:R-:W1:Y:S02]  /*11d0*/  LDC.64 R4, c[0x0][0x590] ;  /* 0x00016400ff047b82 */ /* 0x001e640000000a00 */
[----:B-1----:R1:W5:Y:S01]  /*11e0*/  LDG.E R145, desc[UR58][R4.64] ;  /* 0x0000003a04917981 */ /* 0x002362000c1e1900 */
[----:B------:R-:W-:Y:S05]  /*11f0*/  BRA `(.L_x_16) ;  /* 0x0000000000087947 */ /* 0x000fea0003800000 */
.L_x_17:
[----:B------:R-:W-:Y:S02]  /*1200*/  ULDC UR4, c[0x0][0x584] ;  /* 0x0001610000047ab9 */ /* 0x000fe40000000800 */
[----:B-1----:R-:W-:-:S07]  /*1210*/  IMAD.U32 R145, RZ, RZ, UR4 ;  /* 0x00000004ff917e24 */ /* 0x002fce000f8e00ff */
.L_x_16:
[----:B------:R-:W-:-:S13]  /*1220*/  LOP3.LUT P0, RZ, R0, 0xff, RZ, 0xc0, !PT ;  /* 0x000000ff00ff7812 */ /* 0x000fda000780c0ff */
[----:B------:R-:W-:Y:S05]  /*1230*/  @!P0 EXIT ;  /* 0x000000000000894d */ /* 0x000fea0003800000 */
[----:B------:R-:W-:Y:S01]  /*1240*/  ULDC UR4, c[0x0][0x28c] ;  /* 0x0000a30000047ab9 */ /* 0x000fe20000000800 */
[----:B------:R-:W-:Y:S01]  /*1250*/  LOP3.LUT R146, R19, 0x1, RZ, 0xfc, !PT ;  /* 0x0000000113927812 */ /* 0x000fe200078efcff */
[----:B------:R-:W-:Y:S01]  /*1260*/  UIADD3 UR4, UR4, 0x1f, URZ ;  /* 0x0000001f04047890 */ /* 0x000fe2000fffe03f */
[----:B------:R-:W-:Y:S01]  /*1270*/  UMOV UR38, URZ ;  /* 0x0000003f00267c82 */ /* 0x000fe20008000000 */
[----:B------:R-:W-:Y:S02]  /*1280*/  UMOV UR36, URZ ;  /* 0x0000003f00247c82 */ /* 0x000fe40008000000 */
[----:B------:R-:W-:-:S04]  /*1290*/  USHF.R.S32.HI UR5, URZ, 0x1f, UR4 ;  /* 0x0000001f3f057899 */ /* 0x000fc80008011404 */
[----:B------:R-:W-:-:S04]  /*12a0*/  ULEA.HI UR5, UR5, UR4, URZ, 0x5 ;  /* 0x0000000405057291 */ /* 0x000fc8000f8f283f */
[----:B------:R-:W-:-:S12]  /*12b0*/  USHF.R.S32.HI UR39, URZ, 0x5, UR5 ;  /* 0x000000053f277899 */ /* 0x000fd80008011405 */
.L_x_275:
[----:B------:R-:W-:Y:S01]  /*12c0*/  LOP3.LUT R0, R18, 0x80, RZ, 0xc0, !PT ;  /* 0x0000008012007812 */ /* 0x000fe200078ec0ff */
[----:B--2---:R-:W2:Y:S01]  /*12d0*/  S2UR UR6, SR_CgaCtaId ;  /* 0x00000000000679c3 */ /* 0x004ea20000008800 */
[----:B------:R-:W-:Y:S02]  /*12e0*/  UMOV UR37, 0x400 ;  /* 0x0000040000257882 */ /* 0x000fe40000000000 */
[----:B------:R-:W-:-:S06]  /*12f0*/  SHF.R.U32.HI R0, RZ, 0x7, R0 ;  /* 0x00000007ff007819 */ /* 0x000fcc0000011600 */
[----:B---3--:R-:W3:Y:S01]  /*1300*/  SHFL.IDX PT, R0, R0, RZ, 0x1f ;  /* 0x00001fff00007589 */ /* 0x008ee200000e0000 */
[----:B--2---:R-:W-:Y:S01]  /*1310*/  ULEA UR37, UR6, UR37, 0x18 ;  /* 0x0000002506257291 */ /* 0x004fe2000f8ec03f */
[----:B---3--:R-:W-:-:S13]  /*1320*/  R2UR UR4, R0 ;  /* 0x00000000000472ca */ /* 0x008fda00000e0000 */
[----:B------:R-:W-:-:S04]  /*1330*/  ULEA.HI UR5, UR4, UR4, URZ, 0x1 ;  /* 0x0000000404057291 */ /* 0x000fc8000f8f083f */
[----:B------:R-:W-:-:S04]  /*1340*/  ULOP3.LUT UR5, UR5, 0xffffe, URZ, 0xc0, !UPT ;  /* 0x000ffffe05057892 */ /* 0x000fc8000f8ec03f */
[----:B------:R-:W-:-:S03]  /*1350*/  UIADD3 UR5, UR4, -UR5, URZ ;  /* 0x8000000504057290 */ /* 0x000fc6000fffe03f */
[----:B------:R-:W-:Y:S01]  /*1360*/  ULDC UR4, c[0x0][0x28c] ;  /* 0x0000a30000047ab9 */ /* 0x000fe20000000800 */
[----:B------:R-:W-:Y:S01]  /*1370*/  ULEA UR5, UR5, UR37, 0xc ;  /* 0x0000002505057291 */ /* 0x000fe2000f8e603f */
[----:B------:R-:W-:-:S03]  /*1380*/  ISETP.LT.AND P0, PT, RZ, UR4, PT ;  /* 0x00000004ff007c0c */ /* 0x000fc6000bf01270 */
[----:B------:R-:W-:-:S04]  /*1390*/  UIADD3 UR5, UR5, 0x180, URZ ;  /* 0x0000018005057890 */ /* 0x000fc8000fffe03f */
[----:B------:R-:W-:-:S04]  /*13a0*/  USHF.R.U32.HI UR5, URZ, 0x4, UR5 ;  /* 0x000000043f057899 */ /* 0x000fc80008011605 */
[----:B------:R-:W-:Y:S02]  /*13b0*/  ULOP3.LUT UR56, UR5, 0x3fff, URZ, 0xc0, !UPT ;  /* 0x00003fff05387892 */ /* 0x000fe4000f8ec03f */
[----:B-1--4-:R-:W-:Y:S10]  /*13c0*/  @P0 BRA `(.L_x_18) ;  /* 0x0000000000400947 */ /* 0x012ff40003800000 */
[----:B------:R-:W-:Y:S01]  /*13d0*/  MOV R0, 0x0 ;  /* 0x0000000000007802 */ /* 0x000fe20000000f00 */
[----:B------:R-:W-:Y:S01]  /*13e0*/  ULDC.64 UR4, c[0x4][0x68] ;  /* 0x01001a0000047ab9 */ /* 0x000fe20000000a00 */
[----:B------:R-:W-:Y:S01]  /*13f0*/  ULDC.64 UR6, c[0x4][0x8] ;  /* 0x0100020000067ab9 */ /* 0x000fe20000000a00 */
[----:B01----:R-:W-:Y:S01]  /*1400*/  IMAD.U32 R4, RZ, RZ, UR4 ;  /* 0x00000004ff047e24 */ /* 0x003fe2000f8e00ff */
[----:B------:R0:W1:Y:S01]  /*1410*/  LDC.64 R14, c[0x4][R0] ;  /* 0x01000000000e7b82 */ /* 0x0000620000000a00 */
[----:B------:R-:W-:Y:S01]  /*1420*/  IMAD.U32 R5, RZ, RZ, UR5 ;  /* 0x00000005ff057e24 */ /* 0x000fe2000f8e00ff */
[----:B------:R-:W-:Y:S01]  /*1430*/  ULDC.64 UR4, c[0x4][0x70] ;  /* 0x01001c0000047ab9 */ /* 0x000fe20000000a00 */
[----:B------:R-:W-:Y:S02]  /*1440*/  IMAD.U32 R10, RZ, RZ, UR6 ;  /* 0x00000006ff0a7e24 */ /* 0x000fe4000f8e00ff */
[----:B------:R-:W-:Y:S02]  /*1450*/  IMAD.U32 R6, RZ, RZ, UR4 ;  /* 0x00000004ff067e24 */ /* 0x000fe4000f8e00ff */
[----:B------:R-:W-:-:S02]  /*1460*/  IMAD.U32 R7, RZ, RZ, UR5 ;  /* 0x00000005ff077e24 */ /* 0x000fc4000f8e00ff */
[----:B------:R-:W-:Y:S02]  /*1470*/  IMAD.U32 R11, RZ, RZ, UR7 ;  /* 0x00000007ff0b7e24 */ /* 0x000fe4000f8e00ff */
[----:B------:R-:W-:Y:S02]  /*1480*/  IMAD.MOV.U32 R8, RZ, RZ, 0x1e1 ;  /* 0x000001e1ff087424 */ /* 0x000fe400078e00ff */
[----:B------:R-:W-:Y:S02]  /*1490*/  IMAD.MOV.U32 R12, RZ, RZ, 0x1 ;  /* 0x00000001ff0c7424 */ /* 0x000fe400078e00ff */
[----:B0-----:R-:W-:-:S07]  /*14a0*/  IMAD.MOV.U32 R13, RZ, RZ, RZ ;  /* 0x000000ffff0d7224 */ /* 0x001fce00078e00ff */
[----:B------:R-:W-:-:S07]  /*14b0*/  LEPC R20, `(.L_x_18) ;  /* 0x000000001014794e */ /* 0x000fce0000000000 */
[----:B-1---5:R-:W-:Y:S05]  /*14c0*/  CALL.ABS.NOINC R14 ;  /* 0x000000000e007343 */ /* 0x022fea0003c00000 */
.L_x_18:
[----:B------:R-:W-:-:S13]  /*14d0*/  ISETP.NE.AND P0, PT, R146, 0x3, PT ;  /* 0x000000039200780c */ /* 0x000fda0003f05270 */
[----:B------:R-:W-:Y:S05]  /*14e0*/  @!P0 BRA `(.L_x_19) ;  /* 0x0000000000048947 */ /* 0x000fea0003800000 */
[----:B------:R-:W-:Y:S01]  /*14f0*/  BPT.TRAP 0x1 ;  /* 0x000000040000795c */ /* 0x000fe20000300000 */
.L_x_19:
[----:B------:R-:W-:Y:S02]  /*1500*/  IMAD.U32 R3, RZ, RZ, UR36 ;  /* 0x00000024ff037e24 */ /* 0x000fe4000f8e00ff */
[----:B------:R-:W-:-:S03]  /*1510*/  IMAD.U32 R0, RZ, RZ, UR38 ;  /* 0x00000026ff007e24 */ /* 0x000fc6000f8e00ff */
[----:B------:R-:W-:Y:S02]  /*1520*/  LEA R3, R3, UR37, 0x3 ;  /* 0x0000002503037c11 */ /* 0x000fe4000f8e18ff */
[----:B------:R-:W-:-:S04]  /*1530*/  SHF.L.U32 R0, R0, 0x1f, RZ ;  /* 0x0000001f00007819 */ /* 0x000fc800000006ff */
[----:B------:R2:W3:Y:S01]  /*1540*/  SYNCS.PHASECHK.TRANS64.TRYWAIT P1, [R3+URZ], R0 ;  /* 0x00000000030075a7 */ /* 0x0004e2000802017f */
[----:B------:R-:W-:Y:S05]  /*1550*/  @!P0 BRA `(.L_x_20) ;  /* 0x0000000000048947 */ /* 0x000fea0003800000 */
[----:B------:R-:W-:Y:S01]  /*1560*/  BPT.TRAP 0x1 ;  /* 0x000000040000795c */ /* 0x000fe20000300000 */
.L_x_20:
[----:B---3--:R-:W-:Y:S05]  /*1570*/  @P1 BRA `(.L_x_21) ;  /* 0x0000000000081947 */ /* 0x008fea0003800000 */
[----:B------:R-:W3:Y:S02]  /*1580*/  SYNCS.PHASECHK.TRANS64.TRYWAIT P1, [R3+URZ], R0 ;  /* 0x00000000030075a7 */ /* 0x000ee4000802017f */
[----:B---3--:R-:W-:Y:S05]  /*1590*/  @!P1 BRA `(.L_x_22) ;  /* 0x000000b800e09947 */ /* 0x008fea0003800000 */
.L_x_21:
[----:B------:R-:W-:-:S04]  /*15a0*/  UISETP.LT.AND UP0, UPT, UR39, 0x1, UPT ;  /* 0x000000012700788c */ /* 0x000fc8000bf01270 */
[----:B------:R-:W-:-:S06]  /*15b0*/  USEL UR4, UR39, 0x1, UP0 ;  /* 0x0000000127047887 */ /* 0x000fcc0008000000 */
[----:B--23--:R-:W-:Y:S01]  /*15c0*/  IMAD.U32 R0, RZ, RZ, UR4 ;  /* 0x00000004ff007e24 */ /* 0x00cfe2000f8e00ff */
[----:B------:R-:W-:Y:S05]  /*15d0*/  WARPSYNC.ALL ;  /* 0x0000000000007948 */ /* 0x000fea0003800000 */
[----:B------:R-:W-:-:S04]  /*15e0*/  IADD3 R0, -R0, UR39, RZ ;  /* 0x0000002700007c10 */ /* 0x000fc8000fffe1ff */
[----:B------:R-:W-:Y:S01]  /*15f0*/  ISETP.GE.AND P1, PT, R0, 0x1, PT ;  /* 0x000000010000780c */ /* 0x000fe20003f26270 */
[----:B------:R-:W-:Y:S01]  /*1600*/  UIADD3 UR4, UR37, 0x12180, URZ ;  /* 0x0001218025047890 */ /* 0x000fe2000fffe03f */
[----:B------:R-:W-:Y:S01]  /*1610*/  WARPGROUP.ARRIVE ;  /* 0x00000000000079c5 */ /* 0x000fe20000000000 */
[----:B------:R-:W-:Y:S02]  /*1620*/  ULOP3.LUT UR56, UR56, 0x10000, URZ, 0xfc, !UPT ;  /* 0x0001000038387892 */ /* 0x000fe4000f8efc3f */
[----:B------:R-:W-:Y:S02]  /*1630*/  USHF.R.U32.HI UR4, URZ, 0x4, UR4 ;  /* 0x000000043f047899 */ /* 0x000fe40008011604 */
[----:B------:R-:W-:Y:S02]  /*1640*/  ULEA UR16, UR36, UR56, 0x9 ;  /* 0x0000003824107291 */ /* 0x000fe4000f8e483f */
[----:B------:R-:W-:Y:S01]  /*1650*/  ULOP3.LUT UR4, UR4, 0x3fff, URZ, 0xc0, !UPT ;  /* 0x00003fff04047892 */ /* 0x000fe2000f8ec03f */
[----:B------:R-:W-:Y:S01]  /*1660*/  UMOV UR17, 0x80000020 ;  /* 0x8000002000117882 */ /* 0x000fe20000000000 */
[----:B------:R-:W-:-:S02]  /*1670*/  UMOV UR19, 0x80000020 ;  /* 0x8000002000137882 */ /* 0x000fc40000000000 */
[----:B------:R-:W-:Y:S01]  /*1680*/  ULOP3.LUT UR57, UR4, 0x10000, URZ, 0xfc, !UPT ;  /* 0x0001000004397892 */ /* 0x000fe2000f8efc3f */
[----:B------:R-:W-:Y:S01]  /*1690*/  UMOV UR20, UR16 ;  /* 0x0000001000147c82 */ /* 0x000fe20008000000 */
[----:B------:R-:W-:Y:S02]  /*16a0*/  UMOV UR21, UR17 ;  /* 0x0000001100157c82 */ /* 0x000fe40008000000 */
[----:B------:R-:W-:Y:S01]  /*16b0*/  UIMAD UR54, UR36, 0x3c0, UR57 ;  /* 0x000003c0243678a4 */ /* 0x000fe2000f8e0239 */
[----:B------:R-:W-:Y:S01]  /*16c0*/  UMOV UR23, 0x80000020 ;  /* 0x8000002000177882 */ /* 0x000fe20000000000 */
[----:B------:R-:W-:Y:S02]  /*16d0*/  UMOV UR24, UR16 ;  /* 0x0000001000187c82 */ /* 0x000fe40008000000 */
[----:B------:R-:W-:Y:S02]  /*16e0*/  UIADD3 UR6, UR54, 0x40, URZ ;  /* 0x0000004036067890 */ /* 0x000fe4000fffe03f */
[----:B------:R-:W-:-:S02]  /*16f0*/  UIADD3 UR22, UR54, 0x80, URZ ;  /* 0x0000008036167890 */ /* 0x000fc4000fffe03f */
[----:B------:R-:W-:Y:S01]  /*1700*/  UMOV UR18, UR54 ;  /* 0x0000003600127c82 */ /* 0x000fe20008000000 */
[----:B------:R-:W-:Y:S01]  /*1710*/  UIADD3 UR26, UR54, 0xc0, URZ ;  /* 0x000000c0361a7890 */ /* 0x000fe2000fffe03f */
[----:B------:R-:W-:Y:S01]  /*1720*/  HGMMA.64x16x16.F32.BF16 R136, gdesc[UR16], RZ, !UPT, gsb0 ;  /* 0x00200000108879f0 */ /* 0x000fe2000c0018ff */
[----:B------:R-:W-:Y:S01]  /*1730*/  UMOV UR18, UR6 ;  /* 0x0000000600127c82 */ /* 0x000fe20008000000 */
[----:B------:R-:W-:Y:S01]  /*1740*/  UMOV UR19, 0x80000020 ;  /* 0x8000002000137882 */ /* 0x000fe20000000000 */
[----:B------:R-:W-:Y:S01]  /*1750*/  UMOV UR25, UR17 ;  /* 0x0000001100197c82 */ /* 0x000fe20008000000 */
[----:B------:R-:W-:Y:S01]  /*1760*/  UMOV UR27, 0x80000020 ;  /* 0x80000020001b7882 */ /* 0x000fe20000000000 */
[----:B------:R-:W-:Y:S01]  /*1770*/  UIADD3 UR30, UR54, 0x100, URZ ;  /* 0x00000100361e7890 */ /* 0x000fe2000fffe03f */
[----:B------:R-:W-:Y:S01]  /*1780*/  UMOV UR28, UR16 ;  /* 0x00000010001c7c82 */ /* 0x000fe20008000000 */
        /* <DEDUP_REMOVED lines=14> */
[----:B------:R-:W-:-:S02]  /*1870*/  UIADD3 UR10, UR16, 0x2, URZ ;  /* 0x00000002100a7890 */ /* 0x000fc4000fffe03f */
        /* <DEDUP_REMOVED lines=8> */
[----:B------:R-:W-:Y:S01]  /*1900*/  UMOV UR47, 0x80000020 ;  /* 0x80000020002f7882 */ /* 0x000fe20000000000 */
[----:B------:R-:W-:Y:S01]  /*1910*/  UIADD3 UR50, UR54, 0x2c2, URZ ;  /* 0x000002c236327890 */ /* 0x000fe2000fffe03f */
[----:B------:R-:W-:Y:S01]  /*1920*/  UMOV UR51, 0x80000020 ;  /* 0x8000002000337882 */ /* 0x000fe20000000000 */
[----:B------:R-:W-:Y:S01]  /*1930*/  UMOV UR55, 0x80000020 ;  /* 0x8000002000377882 */ /* 0x000fe20000000000 */
[----:B------:R-:W-:-:S02]  /*1940*/  WARPGROUP.DEPBAR.LE gsb0, 0x0 ;  /* 0x00008000000079c5 */ /* 0x000fc40000010000 */
[----:B------:R-:W-:-:S06]  /*1950*/  WARPGROUP.ARRIVE ;  /* 0x00000000000079c5 */ /* 0x000fcc0000000000 */
[----:B------:R-:W-:Y:S01]  /*1960*/  HGMMA.64x16x16.F32.BF16 R128, gdesc[UR16], RZ, !UPT, gsb0 ;  /* 0x00200000108079f0 */ /* 0x000fe2000c0018ff */
[----:B------:R-:W-:Y:S01]  /*1970*/  UIADD3 UR18, UR54, 0x280, URZ ;  /* 0x0000028036127890 */ /* 0x000fe2000fffe03f */
[----:B------:R-:W-:Y:S01]  /*1980*/  UMOV UR19, 0x80000020 ;  /* 0x8000002000137882 */ /* 0x000fe20000000000 */
[----:B------:R-:W-:Y:S02]  /*1990*/  WARPGROUP.DEPBAR.LE gsb0, 0x0 ;  /* 0x00008000000079c5 */ /* 0x000fe40000010000 */
[----:B------:R-:W-:-:S06]  /*19a0*/  WARPGROUP.ARRIVE ;  /* 0x00000000000079c5 */ /* 0x000fcc0000000000 */
[----:B------:R-:W-:Y:S01]  /*19b0*/  HGMMA.64x16x16.F32.BF16 R120, gdesc[UR20], RZ, !UPT, gsb0 ;  /* 0x00200000147879f0 */ /* 0x000fe2000c0018ff */
[----:B------:R-:W-:Y:S01]  /*19c0*/  UIADD3 UR22, UR54, 0x2c0, URZ ;  /* 0x000002c036167890 */ /* 0x000fe2000fffe03f */
[----:B------:R-:W-:Y:S01]  /*19d0*/  UMOV UR20, UR16 ;  /* 0x0000001000147c82 */ /* 0x000fe20008000000 */
[----:B------:R-:W-:Y:S01]  /*19e0*/  UMOV UR21, UR17 ;  /* 0x0000001100157c82 */ /* 0x000fe20008000000 */
        /* <DEDUP_REMOVED lines=27> */
[----:B------:R-:W-:Y:S01]  /*1ba0*/  UMOV UR5, 0x80000020 ;  /* 0x8000002000057882 */ /* 0x000fe20000000000 */
[----:B------:R-:W-:Y:S01]  /*1bb0*/  UMOV UR7, 0x80000020 ;  /* 0x8000002000077882 */ /* 0x000fe20000000000 */
[----:B------:R-:W-:Y:S01]  /*1bc0*/  UMOV UR44, UR4 ;  /* 0x00000004002c7c82 */ /* 0x000fe20008000000 */
[----:B------:R-:W-:Y:S02]  /*1bd0*/  UMOV UR45, UR5 ;  /* 0x00000005002d7c82 */ /* 0x000fe40008000000 */
[----:B------:R-:W-:Y:S01]  /*1be0*/  UMOV UR10, UR6 ;  /* 0x00000006000a7c82 */ /* 0x000fe20008000000 */
[----:B------:R-:W-:Y:S01]  /*1bf0*/  UIADD3 UR6, UR54, 0x2, URZ ;  /* 0x0000000236067890 */ /* 0x000fe2000fffe03f */
[----:B------:R-:W-:Y:S01]  /*1c00*/  UMOV UR48, UR4 ;  /* 0x0000000400307c82 */ /* 0x000fe20008000000 */
[----:B------:R-:W-:Y:S01]  /*1c10*/  UMOV UR49, UR5 ;  /* 0x0000000500317c82 */ /* 0x000fe20008000000 */
[----:B------:R-:W-:Y:S01]  /*1c20*/  UMOV UR52, UR4 ;  /* 0x0000000400347c82 */ /* 0x000fe20008000000 */
[----:B------:R-:W-:Y:S01]  /*1c30*/  UMOV UR53, UR5 ;  /* 0x0000000500357c82 */ /* 0x000fe20008000000 */
[----:B------:R-:W-:-:S02]  /*1c40*/  WARPGROUP.DEPBAR.LE gsb0, 0x0 ;  /* 0x00008000000079c5 */ /* 0x000fc40000010000 */
        /* <DEDUP_REMOVED lines=57> */
[----:B------:R-:W-:Y:S01]  /*1fe0*/  HGMMA.64x16x16.F32.BF16 R136, gdesc[UR4], R136, gsb0 ;  /* 0x00200000048879f0 */ /* 0x000fe20008001888 */
[----:B------:R-:W-:Y:S01]  /*1ff0*/  UMOV UR6, UR10 ;  /* 0x0000000a00067c82 */ /* 0x000fe20008000000 */
[----:B------:R-:W-:Y:S01]  /*2000*/  UMOV UR7, 0x80000020 ;  /* 0x8000002000077882 */ /* 0x000fe20000000000 */
[----:B------:R-:W-:Y:S01]  /*2010*/  UMOV UR10, UR14 ;  /* 0x0000000e000a7c82 */ /* 0x000fe20008000000 */
[----:B------:R-:W-:Y:S01]  /*2020*/  UMOV UR14, UR18 ;  /* 0x00000012000e7c82 */ /* 0x000fe20008000000 */
[----:B------:R-:W-:Y:S02]  /*2030*/  WARPGROUP.DEPBAR.LE gsb0, 0x0 ;  /* 0x00008000000079c5 */ /* 0x000fe40000010000 */
[----:B------:R-:W-:-:S06]  /*2040*/  WARPGROUP.ARRIVE ;  /* 0x00000000000079c5 */ /* 0x000fcc0000000000 */
[----:B------:R-:W-:Y:S01]  /*2050*/  HGMMA.64x16x16.F32.BF16 R128, gdesc[UR4], R128, gsb0 ;  /* 0x00200000048079f0 */ /* 0x000fe20008001880 */
[----:B------:R-:W-:Y:S01]  /*2060*/  UIADD3 UR6, UR54, 0x102, URZ ;  /* 0x0000010236067890 */ /* 0x000fe2000fffe03f */
[----:B------:R-:W-:-:S06]  /*2070*/  UMOV UR7, 0x80000020 ;  /* 0x8000002000077882 */ /* 0x000fcc0000000000 */
[----:B------:R-:W-:Y:S01]  /*2080*/  UMOV UR18, UR6 ;  /* 0x0000000600127c82 */ /* 0x000fe20008000000 */
[----:B------:R-:W-:Y:S01]  /*2090*/  UIADD3 UR6, UR54, 0x302, URZ ;  /* 0x0000030236067890 */ /* 0x000fe2000fffe03f */
[----:B------:R-:W-:Y:S02]  /*20a0*/  WARPGROUP.DEPBAR.LE gsb0, 0x0 ;  /* 0x00008000000079c5 */ /* 0x000fe40000010000 */
[----:B------:R-:W-:-:S06]  /*20b0*/  WARPGROUP.ARRIVE ;  /* 0x00000000000079c5 */ /* 0x000fcc0000000000 */
[----:B------:R-:W-:Y:S01]  /*20c0*/  HGMMA.64x16x16.F32.BF16 R120, gdesc[UR8], R120, gsb0 ;  /* 0x00200000087879f0 */ /* 0x000fe20008001878 */
[----:B------:R-:W-:Y:S02]  /*20d0*/  UIADD3 UR8, UR54, 0x342, URZ ;  /* 0x0000034236087890 */ /* 0x000fe4000fffe03f */
[----:B------:R-:W-:-:S03]  /*20e0*/  UIADD3 UR9, UR54, 0x382, URZ ;  /* 0x0000038236097890 */ /* 0x000fc6000fffe03f */
[----:B------:R-:W-:Y:S02]  /*20f0*/  UMOV UR54, UR6 ;  /* 0x0000000600367c82 */ /* 0x000fe40008000000 */
[----:B------:R-:W-:Y:S01]  /*2100*/  UMOV UR6, UR8 ;  /* 0x0000000800067c82 */ /* 0x000fe20008000000 */
[----:B------:R-:W-:Y:S02]  /*2110*/  WARPGROUP.DEPBAR.LE gsb0, 0x0 ;  /* 0x00008000000079c5 */ /* 0x000fe40000010000 */
[----:B------:R-:W-:-:S06]  /*2120*/  WARPGROUP.ARRIVE ;  /* 0x00000000000079c5 */ /* 0x000fcc0000000000 */
[----:B------:R-:W-:Y:S03]  /*2130*/  HGMMA.64x16x16.F32.BF16 R112, gdesc[UR12], R112, gsb0 ;  /* 0x002000000c7079f0 */ /* 0x000fe60008001870 */
        /* <DEDUP_REMOVED lines=29> */
[----:B------:R-:W-:Y:S01]  /*2310*/  HGMMA.64x16x16.F32.BF16 R32, gdesc[UR4], R32, gsb0 ;  /* 0x00200000042079f0 */ /* 0x000fe20008001820 */
[----:B------:R-:W-:Y:S01]  /*2320*/  UMOV UR6, UR9 ;  /* 0x0000000900067c82 */ /* 0x000fe20008000000 */
[----:B------:R-:W-:Y:S01]  /*2330*/  UMOV UR7, 0x80000020 ;  /* 0x8000002000077882 */ /* 0x000fe20000000000 */
[----:B------:R-:W-:Y:S02]  /*2340*/  WARPGROUP.DEPBAR.LE gsb0, 0x0 ;  /* 0x00008000000079c5 */ /* 0x000fe40000010000 */
[----:B------:R-:W-:-:S06]  /*2350*/  WARPGROUP.ARRIVE ;  /* 0x00000000000079c5 */ /* 0x000fcc0000000000 */
[----:B------:R-:W-:Y:S03]  /*2360*/  HGMMA.64x16x16.F32.BF16 R24, gdesc[UR4], R24, gsb0 ;  /* 0x00200000041879f0 */ /* 0x000fe60008001818 */
[----:B------:R-:W-:Y:S02]  /*2370*/  WARPGROUP.DEPBAR.LE gsb0, 0x0 ;  /* 0x00008000000079c5 */ /* 0x000fe40000010000 */
[----:B------:R-:W-:Y:S05]  /*2380*/  @!P1 BRA `(.L_x_23) ;  /* 0x0000000c00d09947 */ /* 0x000fea0003800000 */
[----:B------:R-:W-:Y:S01]  /*2390*/  UIADD3 UR4, UR36, 0x1, URZ ;  /* 0x0000000124047890 */ /* 0x000fe2000fffe03f */
[----:B------:R-:W-:Y:S02]  /*23a0*/  IMAD.MOV.U32 R3, RZ, RZ, R0 ;  /* 0x000000ffff037224 */ /* 0x000fe400078e0000 */
[----:B01----:R-:W-:Y:S01]  /*23b0*/  IMAD.U32 R4, RZ, RZ, UR36 ;  /* 0x00000024ff047e24 */ /* 0x003fe2000f8e00ff */
[----:B------:R-:W-:-:S04]  /*23c0*/  UISETP.NE.AND UP0, UPT, UR4, 0x9, UPT ;  /* 0x000000090400788c */ /* 0x000fc8000bf05270 */
[----:B------:R-:W-:Y:S02]  /*23d0*/  USEL UR5, URZ, 0x1, UP0 ;  /* 0x000000013f057887 */ /* 0x000fe40008000000 */
[----:B------:R-:W-:Y:S02]  /*23e0*/  USEL UR4, UR4, URZ, UP0 ;  /* 0x0000003f04047287 */ /* 0x000fe40008000000 */
[----:B------:R-:W-:-:S06]  /*23f0*/  ULOP3.LUT UR5, UR38, UR5, URZ, 0x3c, !UPT ;  /* 0x0000000526057292 */ /* 0x000fcc000f8e3c3f */
[----:B------:R-:W-:-:S07]  /*2400*/  IMAD.U32 R7, RZ, RZ, UR5 ;  /* 0x00000005ff077e24 */ /* 0x000fce000f8e00ff */
.L_x_30:
[----:B------:R-:W-:Y:S05]  /*2410*/  @!P0 BRA `(.L_x_24) ;  /* 0x0000000000048947 */ /* 0x000fea0003800000 */
[----:B------:R-:W-:Y:S01]  /*2420*/  BPT.TRAP 0x1 ;  /* 0x000000040000795c */ /* 0x000fe20000300000 */
.L_x_24:
[----:B------:R-:W-:Y:S01]  /*2430*/  ULEA UR5, UR4, UR37, 0x3 ;  /* 0x0000002504057291 */ /* 0x000fe2000f8e183f */
[----:B------:R-:W-:-:S08]  /*2440*/  SHF.L.U32 R5, R7, 0x1f, RZ ;  /* 0x0000001f07057819 */ /* 0x000fd000000006ff */
[----:B------:R0:W1:Y:S01]  /*2450*/  SYNCS.PHASECHK.TRANS64.TRYWAIT P1, [UR5], R5 ;  /* 0x00000005ff0075a7 */ /* 0x0000620008020145 */
[----:B------:R-:W-:Y:S05]  /*2460*/  @!P0 BRA `(.L_x_25) ;  /* 0x0000000000048947 */ /* 0x000fea0003800000 */
[----:B------:R-:W-:Y:S01]  /*2470*/  BPT.TRAP 0x1 ;  /* 0x000000040000795c */ /* 0x000fe20000300000 */
.L_x_25:
[----:B-1----:R-:W-:Y:S05]  /*2480*/  @P1 BRA `(.L_x_26) ;  /* 0x0000000000081947 */ /* 0x002fea0003800000 */
[----:B------:R-:W1:Y:S02]  /*2490*/  SYNCS.PHASECHK.TRANS64.TRYWAIT P1, [UR5], R5 ;  /* 0x00000005ff0075a7 */ /* 0x000e640008020145 */
[----:B-1----:R-:W-:Y:S05]  /*24a0*/  @!P1 BRA `(.L_x_27) ;  /* 0x000000ac00309947 */ /* 0x002fea0003800000 */
.L_x_26:
[----:B------:R-:W-:Y:S01]  /*24b0*/  UIMAD UR6, UR4, 0x3c0, UR57 ;  /* 0x000003c0040678a4 */ /* 0x000fe2000f8e0239 */
[----:B------:R-:W-:Y:S01]  /*24c0*/  WARPGROUP.ARRIVE ;  /* 0x00000000000079c5 */ /* 0x000fe20000000000 */
[----:B------:R-:W-:Y:S01]  /*24d0*/  ULEA UR8, UR4, UR56, 0x9 ;  /* 0x0000003804087291 */ /* 0x000fe2000f8e483f */
[----:B------:R-:W-:Y:S01]  /*24e0*/  UMOV UR9, 0x80000020 ;  /* 0x8000002000097882 */ /* 0x000fe20000000000 */
[----:B------:R-:W-:Y:S01]  /*24f0*/  UMOV UR11, 0x80000020 ;  /* 0x80000020000b7882 */ /* 0x000fe20000000000 */
[----:B------:R-:W-:Y:S02]  /*2500*/  UIADD3 UR14, UR6, 0x40, URZ ;  /* 0x00000040060e7890 */ /* 0x000fe4000fffe03f */
[----:B------:R-:W-:Y:S02]  /*2510*/  UMOV UR10, UR6 ;  /* 0x00000006000a7c82 */ /* 0x000fe40008000000 */
[----:B------:R-:W-:Y:S01]  /*2520*/  UMOV UR12, UR8 ;  /* 0x00000008000c7c82 */ /* 0x000fe20008000000 */
[----:B------:R-:W-:Y:S01]  /*2530*/  UMOV UR13, UR9 ;  /* 0x00000009000d7c82 */ /* 0x000fe20008000000 */
[----:B------:R-:W-:Y:S01]  /*2540*/  HGMMA.64x16x16.F32.BF16 R136, gdesc[UR8], R136, gsb0 ;  /* 0x00200000088879f0 */ /* 0x000fe20008001888 */
[----:B------:R-:W-:Y:S01]  /*2550*/  UMOV UR15, 0x80000020 ;  /* 0x80000020000f7882 */ /* 0x000fe20000000000 */
[----:B------:R-:W-:-:S02]  /*2560*/  UIADD3 UR5, UR6, 0x80, URZ ;  /* 0x0000008006057890 */ /* 0x000fc4000fffe03f */
[----:B------:R-:W-:Y:S02]  /*2570*/  UIADD3 UR7, UR6, 0xc0, URZ ;  /* 0x000000c006077890 */ /* 0x000fe4000fffe03f */
[----:B------:R-:W-:Y:S02]  /*2580*/  UIADD3 UR10, UR6, 0x100, URZ ;  /* 0x00000100060a7890 */ /* 0x000fe4000fffe03f */
[----:B------:R-:W-:Y:S02]  /*2590*/  UIADD3 UR11, UR6, 0x140, URZ ;  /* 0x00000140060b7890 */ /* 0x000fe4000fffe03f */
[----:B------:R-:W-:Y:S01]  /*25a0*/  UIADD3 UR16, UR6, 0x340, URZ ;  /* 0x0000034006107890 */ /* 0x000fe2000fffe03f */
[----:B------:R-:W-:Y:S02]  /*25b0*/  WARPGROUP.DEPBAR.LE gsb0, 0x0 ;  /* 0x00008000000079c5 */ /* 0x000fe40000010000 */
[----:B------:R-:W-:-:S06]  /*25c0*/  WARPGROUP.ARRIVE ;  /* 0x00000000000079c5 */ /* 0x000fcc0000000000 */
[----:B------:R-:W-:Y:S01]  /*25d0*/  HGMMA.64x16x16.F32.BF16 R128, gdesc[UR12], R128, gsb0 ;  /* 0x002000000c8079f0 */ /* 0x000fe20008001880 */
[----:B------:R-:W-:Y:S01]  /*25e0*/  UMOV UR12, UR8 ;  /* 0x00000008000c7c82 */ /* 0x000fe20008000000 */
[----:B------:R-:W-:Y:S01]  /*25f0*/  UMOV UR13, UR9 ;  /* 0x00000009000d7c82 */ /* 0x000fe20008000000 */
[----:B------:R-:W-:Y:S01]  /*2600*/  UMOV UR14, UR5 ;  /* 0x00000005000e7c82 */ /* 0x000fe20008000000 */
[----:B------:R-:W-:Y:S01]  /*2610*/  UMOV UR15, 0x80000020 ;  /* 0x80000020000f7882 */ /* 0x000fe20000000000 */
        /* <DEDUP_REMOVED lines=56> */
[----:B------:R-:W-:Y:S01]  /*29a0*/  UMOV UR11, 0x80000020 ;  /* 0x80000020000b7882 */ /* 0x000fe20000000000 */
        /* <DEDUP_REMOVED lines=19> */
[----:B------:R-:W-:Y:S02]  /*2ae0*/  UIADD3 UR12, UR6, 0x2, URZ ;  /* 0x00000002060c7890 */ /* 0x000fe4000fffe03f */
[----:B------:R-:W-:Y:S01]  /*2af0*/  UIADD3 UR13, UR6, 0x42, URZ ;  /* 0x00000042060d7890 */ /* 0x000fe2000fffe03f */
[----:B------:R-:W-:Y:S02]  /*2b00*/  WARPGROUP.DEPBAR.LE gsb0, 0x0 ;  /* 0x00008000000079c5 */ /* 0x000fe40000010000 */
[----:B------:R-:W-:-:S06]  /*2b10*/  WARPGROUP.ARRIVE ;  /* 0x00000000000079c5 */ /* 0x000fcc0000000000 */
[----:B------:R-:W-:Y:S01]  /*2b20*/  HGMMA.64x16x16.F32.BF16 R40, gdesc[UR8], R40, gsb0 ;  /* 0x00200000082879f0 */ /* 0x000fe20008001828 */
[----:B------:R-:W-:Y:S01]  /*2b30*/  UMOV UR10, UR16 ;  /* 0x00000010000a7c82 */ /* 0x000fe20008000000 */
[----:B------:R-:W-:Y:S01]  /*2b40*/  UMOV UR11, 0x80000020 ;  /* 0x80000020000b7882 */ /* 0x000fe20000000000 */
[----:B------:R-:W-:Y:S02]  /*2b50*/  WARPGROUP.DEPBAR.LE gsb0, 0x0 ;  /* 0x00008000000079c5 */ /* 0x000fe40000010000 */
[----:B------:R-:W-:-:S06]  /*2b60*/  WARPGROUP.ARRIVE ;  /* 0x00000000000079c5 */ /* 0x000fcc0000000000 */
[----:B------:R-:W-:Y:S01]  /*2b70*/  HGMMA.64x16x16.F32.BF16 R32, gdesc[UR8], R32, gsb0 ;  /* 0x00200000082079f0 */ /* 0x000fe20008001820 */
[----:B------:R-:W-:Y:S01]  /*2b80*/  UMOV UR10, UR5 ;  /* 0x00000005000a7c82 */ /* 0x000fe20008000000 */
[----:B------:R-:W-:Y:S01]  /*2b90*/  UMOV UR11, 0x80000020 ;  /* 0x80000020000b7882 */ /* 0x000fe20000000000 */
[----:B------:R-:W-:Y:S01]  /*2ba0*/  UIADD3 UR5, UR6, 0x82, URZ ;  /* 0x0000008206057890 */ /* 0x000fe2000fffe03f */
[----:B------:R-:W-:Y:S02]  /*2bb0*/  WARPGROUP.DEPBAR.LE gsb0, 0x0 ;  /* 0x00008000000079c5 */ /* 0x000fe40000010000 */
[----:B------:R-:W-:-:S06]  /*2bc0*/  WARPGROUP.ARRIVE ;  /* 0x00000000000079c5 */ /* 0x000fcc0000000000 */
[----:B------:R-:W-:Y:S01]  /*2bd0*/  HGMMA.64x16x16.F32.BF16 R24, gdesc[UR8], R24, gsb0 ;  /* 0x00200000081879f0 */ /* 0x000fe20008001818 */
[----:B------:R-:W-:Y:S01]  /*2be0*/  UMOV UR8, UR7 ;  /* 0x0000000700087c82 */ /* 0x000fe20008000000 */
[----:B------:R-:W-:Y:S01]  /*2bf0*/  UMOV UR9, 0x80000020 ;  /* 0x8000002000097882 */ /* 0x000fe20000000000 */
[----:B------:R-:W-:Y:S01]  /*2c00*/  UMOV UR10, UR12 ;  /* 0x0000000c000a7c82 */ /* 0x000fe20008000000 */
[----:B------:R-:W-:Y:S01]  /*2c10*/  UMOV UR11, 0x80000020 ;  /* 0x80000020000b7882 */ /* 0x000fe20000000000 */
        /* <DEDUP_REMOVED lines=87> */
[----:B------:R-:W-:Y:S01]  /*3190*/  BPT.TRAP 0x1 ;  /* 0x000000040000795c */ /* 0x000fe20000300000 */
.L_x_28:
[----:B------:R-:W-:-:S13]  /*31a0*/  ISETP.NE.AND P1, PT, R23, RZ, PT ;  /* 0x000000ff1700720c */ /* 0x000fda0003f25270 */
[----:B01----:R-:W-:-:S05]  /*31b0*/  @P1 LEA R5, R4, UR37, 0x3 ;  /* 0x0000002504051c11 */ /* 0x003fca000f8e18ff */
[----:B------:R-:W-:-:S05]  /*31c0*/  @P1 VIADD R5, R5, 0x48 ;  /* 0x0000004805051836 */ /* 0x000fca0000000000 */
[----:B------:R-:W-:-:S04]  /*31d0*/  @P1 PRMT R5, R22, 0x654, R5 ;  /* 0x0000065416051816 */ /* 0x000fc80000000005 */
[----:B------:R0:W-:Y:S01]  /*31e0*/  @P1 SYNCS.ARRIVE.TRANS64.RED.A1T0 RZ, [R5+URZ], RZ ;  /* 0x000000ff05ff19a7 */ /* 0x0001e2000810043f */
[----:B------:R-:W-:-:S13]  /*31f0*/  ISETP.GT.U32.AND P1, PT, R19, 0x1, PT ;  /* 0x000000011300780c */ /* 0x000fda0003f24070 */
[----:B0-----:R-:W-:Y:S05]  /*3200*/  @P1 BRA `(.L_x_29) ;  /* 0x0000000000041947 */ /* 0x001fea0003800000 */
[----:B------:R-:W-:Y:S01]  /*3210*/  BPT.TRAP 0x1 ;  /* 0x000000040000795c */ /* 0x000fe20000300000 */
.L_x_29:
[----:B------:R-:W-:Y:S01]  /*3220*/  UIADD3 UR4, UR4, 0x1, URZ ;  /* 0x0000000104047890 */ /* 0x000fe2000fffe03f */
[C---:B------:R-:W-:Y:S01]  /*3230*/  ISETP.GT.AND P2, PT, R3.reuse, 0x1, PT ;  /* 0x000000010300780c */ /* 0x040fe20003f44270 */
[----:B------:R-:W-:Y:S02]  /*3240*/  VIADD R4, R4, 0x1 ;  /* 0x0000000104047836 */ /* 0x000fe40000000000 */
[----:B------:R-:W-:Y:S01]  /*3250*/  UISETP.NE.AND UP0, UPT, UR4, 0x9, UPT ;  /* 0x000000090400788c */ /* 0x000fe2000bf05270 */
[----:B------:R-:W-:Y:S02]  /*3260*/  VIADD R3, R3, 0xffffffff ;  /* 0xffffffff03037836 */ /* 0x000fe40000000000 */
[C---:B------:R-:W-:Y:S01]  /*3270*/  ISETP.NE.AND P1, PT, R4.reuse, 0x9, PT ;  /* 0x000000090400780c */ /* 0x040fe20003f25270 */
[----:B------:R-:W-:Y:S02]  /*3280*/  USEL UR5, URZ, 0x1, UP0 ;  /* 0x000000013f057887 */ /* 0x000fe40008000000 */
[----:B------:R-:W-:Y:S01]  /*3290*/  USEL UR4, UR4, URZ, UP0 ;  /* 0x0000003f04047287 */ /* 0x000fe20008000000 */
[----:B------:R-:W-:-:S03]  /*32a0*/  SEL R4, R4, RZ, P1 ;  /* 0x000000ff04047207 */ /* 0x000fc60000800000 */
[----:B------:R-:W-:Y:S01]  /*32b0*/  LOP3.LUT R7, R7, UR5, RZ, 0x3c, !PT ;  /* 0x0000000507077c12 */ /* 0x000fe2000f8e3cff */
[----:B------:R-:W-:Y:S07]  /*32c0*/  @P2 BRA `(.L_x_30) ;  /* 0xfffffff000502947 */ /* 0x000fee000383ffff */
.L_x_23:
[----:B------:R-:W2:Y:S02]  /*32d0*/  LDC R3, c[0x0][0x28c] ;  /* 0x0000a300ff037b82 */ /* 0x000ea40000000800 */
[----:B--2---:R-:W-:-:S13]  /*32e0*/  ISETP.GE.AND P1, PT, R3, 0x1, PT ;  /* 0x000000010300780c */ /* 0x004fda0003f26270 */
[----:B------:R-:W-:Y:S05]  /*32f0*/  @!P1 BRA `(.L_x_31) ;  /* 0x0000000000389947 */ /* 0x000fea0003800000 */
[----:B------:R-:W-:Y:S05]  /*3300*/  @!P0 BRA `(.L_x_32) ;  /* 0x0000000000048947 */ /* 0x000fea0003800000 */
[----:B------:R-:W-:Y:S01]  /*3310*/  BPT.TRAP 0x1 ;  /* 0x000000040000795c */ /* 0x000fe20000300000 */
.L_x_32:
[----:B------:R-:W-:-:S13]  /*3320*/  ISETP.NE.AND P0, PT, R23, RZ, PT ;  /* 0x000000ff1700720c */ /* 0x000fda0003f05270 */
[----:B------:R-:W-:-:S04]  /*3330*/  @P0 VIADD R0, R0, UR36 ;  /* 0x0000002400000c36 */ /* 0x000fc80008000000 */
[----:B01----:R-:W-:-:S05]  /*3340*/  @P0 IMAD.WIDE.U32 R4, R0, 0x38e38e39, RZ ;  /* 0x38e38e3900040825 */ /* 0x003fca00078e00ff */
[----:B------:R-:W-:-:S05]  /*3350*/  @P0 SHF.R.U32.HI R5, RZ, 0x1, R5 ;  /* 0x00000001ff050819 */ /* 0x000fca0000011605 */
[----:B------:R-:W-:-:S05]  /*3360*/  @P0 IMAD R0, R5, -0x9, R0 ;  /* 0xfffffff705000824 */ /* 0x000fca00078e0200 */
[----:B------:R-:W-:-:S05]  /*3370*/  @P0 LEA R0, R0, UR37, 0x3 ;  /* 0x0000002500000c11 */ /* 0x000fca000f8e18ff */
[----:B------:R-:W-:-:S05]  /*3380*/  @P0 VIADD R3, R0, 0x48 ;  /* 0x0000004800030836 */ /* 0x000fca0000000000 */
[----:B------:R-:W-:-:S04]  /*3390*/  @P0 PRMT R3, R22, 0x654, R3 ;  /* 0x0000065416030816 */ /* 0x000fc80000000003 */
[----:B------:R2:W-:Y:S01]  /*33a0*/  @P0 SYNCS.ARRIVE.TRANS64.RED.A1T0 RZ, [R3+URZ], RZ ;  /* 0x000000ff03ff09a7 */ /* 0x0005e2000810043f */
[----:B------:R-:W-:-:S13]  /*33b0*/  ISETP.GT.U32.AND P0, PT, R19, 0x1, PT ;  /* 0x000000011300780c */ /* 0x000fda0003f04070 */
[----:B--2---:R-:W-:Y:S05]  /*33c0*/  @P0 BRA `(.L_x_31) ;  /* 0x0000000000040947 */ /* 0x004fea0003800000 */
[----:B------:R-:W-:Y:S01]  /*33d0*/  BPT.TRAP 0x1 ;  /* 0x000000040000795c */ /* 0x000fe20000300000 */
.L_x_31:
[----:B------:R-:W2:Y:S01]  /*33e0*/  LDC R7, c[0x0][0x288] ;  /* 0x0000a200ff077b82 */ /* 0x000ea20000000800 */
[--C-:B------:R-:W-:Y:S01]  /*33f0*/  SHF.R.U32.HI R0, RZ, 0x2, R18.reuse ;  /* 0x00000002ff007819 */ /* 0x100fe20000011612 */
[----:B------:R-:W-:Y:S01]  /*3400*/  IMAD R9, R149, 0xf0, RZ ;  /* 0x000000f095097824 */ /* 0x000fe200078e02ff */
[----:B01----:R-:W-:Y:S01]  /*3410*/  SHF.R.U32.HI R5, RZ, 0x7, R18 ;  /* 0x00000007ff057819 */ /* 0x003fe20000011612 */
[----:B------:R-:W-:Y:S01]  /*3420*/  UIADD3 UR36, UR39, UR36, URZ ;  /* 0x0000002427247290 */ /* 0x000fe2000fffe03f */
[----:B------:R-:W-:Y:S01]  /*3430*/  LOP3.LUT R3, R0, 0x7, RZ, 0xc0, !PT ;  /* 0x0000000700037812 */ /* 0x000fe200078ec0ff */
[----:B------:R-:W-:Y:S01]  /*3440*/  IMAD.SHL.U32 R11, R148, 0x80, RZ ;  /* 0x00000080940b7824 */ /* 0x000fe200078e00ff */
[C---:B------:R-:W-:Y:S01]  /*3450*/  LOP3.LUT R4, R18.reuse, 0x60, RZ, 0xc0, !PT ;  /* 0x0000006012047812 */ /* 0x040fe200078ec0ff */
[----:B------:R-:W-:Y:S01]  /*3460*/  UISETP.GT.U32.AND UP0, UPT, UR36, 0x8, UPT ;  /* 0x000000082400788c */ /* 0x000fe2000bf04070 */
[----:B------:R-:W-:Y:S01]  /*3470*/  LOP3.LUT R0, R5, 0x1, RZ, 0xc0, !PT ;  /* 0x0000000105007812 */ /* 0x000fe200078ec0ff */
[C---:B------:R-:W-:Y:S01]  /*3480*/  IMAD.SHL.U32 R12, R18.reuse, 0x2, RZ ;  /* 0x00000002120c7824 */ /* 0x040fe200078e00ff */
[----:B------:R-:W-:Y:S01]  /*3490*/  SHF.R.U32.HI R6, RZ, 0x1, R4 ;  /* 0x00000001ff067819 */ /* 0x000fe20000011604 */
[----:B------:R-:W-:Y:S01]  /*34a0*/  ULDC UR7, c[0x0][0x284] ;  /* 0x0000a10000077ab9 */ /* 0x000fe20000000800 */
[----:B------:R-:W-:Y:S01]  /*34b0*/  LOP3.LUT R4, R18, 0x3, RZ, 0xc0, !PT ;  /* 0x0000000312047812 */ /* 0x000fe200078ec0ff */
[----:B------:R-:W-:Y:S01]  /*34c0*/  IMAD.SHL.U32 R8, R0, 0x40, RZ ;  /* 0x0000004000087824 */ /* 0x000fe200078e00ff */
[----:B------:R-:W-:Y:S01]  /*34d0*/  UISETP.LT.U32.AND UP0, UPT, UR39, 0x9, UP0 ;  /* 0x000000092700788c */ /* 0x000fe20008701070 */
[----:B------:R-:W-:Y:S01]  /*34e0*/  SHF.R.S32.HI R151, RZ, 0x1f, R147 ;  /* 0x0000001fff977819 */ /* 0x000fe20000011493 */
[----:B------:R-:W-:Y:S01]  /*34f0*/  UISETP.GE.U32.AND UP1, UPT, UR39, 0x9, UPT ;  /* 0x000000092700788c */ /* 0x000fe2000bf26070 */
[--C-:B------:R-:W-:Y:S01]  /*3500*/  IADD3 R5, RZ, -R6, -R3.reuse ;  /* 0x80000006ff057210 */ /* 0x100fe20007ffe803 */
[----:B------:R-:W-:Y:S01]  /*3510*/  ULDC.64 UR8, c[0x0][0x5d0] ;  /* 0x0001740000087ab9 */ /* 0x000fe20000000a00 */
[C---:B------:R-:W-:Y:S01]  /*3520*/  LOP3.LUT R12, R9.reuse, 0x6, R12, 0xf8, !PT ;  /* 0x00000006090c7812 */ /* 0x040fe200078ef80c */
[----:B------:R-:W-:Y:S01]  /*3530*/  UIMAD.WIDE.U32 UR4, UR36, 0x38e38e39, URZ ;  /* 0x38e38e39240478a5 */ /* 0x000fe2000f8e003f */
[----:B------:R-:W-:Y:S01]  /*3540*/  LOP3.LUT R3, R8, 0x40, R3, 0xe2, !PT ;  /* 0x0000004008037812 */ /* 0x000fe200078ee203 */
[----:B------:R-:W-:Y:S01]  /*3550*/  USEL UR6, URZ, 0x1, !UP0 ;  /* 0x000000013f067887 */ /* 0x000fe2000c000000 */
[----:B--2---:R-:W-:Y:S01]  /*3560*/  ISETP.GE.AND P0, PT, R9, R7, PT ;  /* 0x000000070900720c */ /* 0x004fe20003f06270 */
[----:B------:R-:W-:Y:S01]  /*3570*/  IMAD R8, R4, -0x2, R7 ;  /* 0xfffffffe04087824 */ /* 0x000fe200078e0207 */
[----:B------:R-:W-:Y:S01]  /*3580*/  SHF.R.S32.HI R13, RZ, 0x1f, R12 ;  /* 0x0000001fff0d7819 */ /* 0x000fe2000001140c */
[----:B------:R-:W-:Y:S01]  /*3590*/  IMAD R4, R151, UR8, RZ ;  /* 0x0000000897047c24 */ /* 0x000fe2000f8e02ff */
[----:B------:R-:W-:Y:S01]  /*35a0*/  ISETP.GE.OR P0, PT, R11, UR7, P0 ;  /* 0x000000070b007c0c */ /* 0x000fe20008706670 */
[----:B------:R-:W-:Y:S01]  /*35b0*/  IMAD.WIDE R148, R148, 0x80, RZ ;  /* 0x0000008094947825 */ /* 0x000fe200078e02ff */
[----:B------:R-:W-:-:S02]  /*35c0*/  USHF.R.U32.HI UR4, URZ, 0x1, UR5 ;  /* 0x000000013f047899 */ /* 0x000fc40008011605 */
[----:B------:R-:W-:Y:S01]  /*35d0*/  ULOP3.LUT UR38, UR38, UR6, URZ, 0x3c, !UPT ;  /* 0x0000000626267292 */ /* 0x000fe2000f8e3c3f */
[----:B------:R-:W-:Y:S01]  /*35e0*/  IMAD R0, R0, -0x40, R5 ;  /* 0xffffffc000007824 */ /* 0x000fe200078e0205 */
[----:B------:R-:W-:Y:S01]  /*35f0*/  LOP3.LUT R163, R148, R3, R6, 0xfe, !PT ;  /* 0x0000000394a37212 */ /* 0x000fe200078efe06 */
[C---:B------:R-:W-:Y:S01]  /*3600*/  IMAD R7, R147.reuse, UR9, R4 ;  /* 0x0000000993077c24 */ /* 0x040fe2000f8e0204 */
[----:B------:R-:W-:Y:S01]  /*3610*/  UIMAD UR36, UR4, -0x9, UR36 ;  /* 0xfffffff7042478a4 */ /* 0x000fe2000f8e0224 */
[----:B------:R-:W-:Y:S01]  /*3620*/  IMAD.WIDE.U32 R4, R147, UR8, R12 ;  /* 0x0000000893047c25 */ /* 0x000fe2000f8e000c */
[----:B------:R-:W-:Y:S01]  /*3630*/  @UP1 ULOP3.LUT UR38, UR38, 0x1, UR4, 0x78, !UPT ;  /* 0x0000000126261892 */ /* 0x000fe2000f8e7804 */
[----:B------:R-:W-:Y:S02]  /*3640*/  IADD3 R3, -R11, UR7, R0 ;  /* 0x000000070b037c10 */ /* 0x000fe4000fffe100 */
[----:B------:R-:W-:Y:S02]  /*3650*/  IMAD.IADD R7, R5, 0x1, R7 ;  /* 0x0000000105077824 */ /* 0x000fe400078e0207 */
[----:B------:R-:W-:-:S02]  /*3660*/  IMAD.IADD R8, R8, 0x1, -R9 ;  /* 0x0000000108087824 */ /* 0x000fc400078e0a09 */
[----:B------:R-:W-:Y:S02]  /*3670*/  IMAD.MOV.U32 R0, RZ, RZ, -0x1 ;  /* 0xffffffffff007424 */ /* 0x000fe400078e00ff */
[----:B------:R-:W-:Y:S01]  /*3680*/  IMAD.MOV.U32 R6, RZ, RZ, R4 ;  /* 0x000000ffff067224 */ /* 0x000fe200078e0004 */
[----:B------:R-:W-:Y:S06]  /*3690*/  @P0 BRA `(.L_x_33) ;  /* 0x0000007800dc0947 */ /* 0x000fec0003800000 */
[----:B------:R-:W0:Y:S01]  /*36a0*/  LDC.64 R4, c[0x0][0x5c8] ;  /* 0x00017200ff047b82 */ /* 0x000e220000000a00 */
[----:B-----5:R-:W-:Y:S01]  /*36b0*/  FSETP.NEU.AND P0, PT, R145, RZ, PT ;  /* 0x000000ff9100720b */ /* 0x020fe20003f0d000 */
[----:B------:R-:W-:Y:S01]  /*36c0*/  BSSY B0, `(.L_x_33) ;  /* 0x00007b4000007945 */ /* 0x000fe20003800000 */
[----:B------:R-:W-:-:S04]  /*36d0*/  ISETP.GT.AND P1, PT, R8, RZ, PT ;  /* 0x000000ff0800720c */ /* 0x000fc80003f24270 */
[----:B------:R-:W-:Y:S01]  /*36e0*/  ISETP.GT.AND P2, PT, R3, RZ, P1 ;  /* 0x000000ff0300720c */ /* 0x000fe20000f44270 */
[-C--:B0-----:R-:W-:Y:S02]  /*36f0*/  IMAD R10, R149, R4.reuse, RZ ;  /* 0x00000004950a7224 */ /* 0x081fe400078e02ff */
[----:B------:R-:W-:-:S04]  /*3700*/  IMAD.WIDE.U32 R6, R163, R4, R6 ;  /* 0x00000004a3067225 */ /* 0x000fc800078e0006 */
[----:B------:R-:W-:-:S04]  /*3710*/  IMAD R9, R163, R5, R10 ;  /* 0x00000005a3097224 */ /* 0x000fc800078e020a */
[----:B------:R-:W-:Y:S01]  /*3720*/  IMAD.IADD R9, R7, 0x1, R9 ;  /* 0x0000000107097824 */ /* 0x000fe200078e0209 */
[----:B------:R-:W-:Y:S06]  /*3730*/  @!P0 BRA `(.L_x_34) ;  /* 0x0000005000588947 */ /* 0x000fec0003800000 */
[----:B------:R-:W0:Y:S01]  /*3740*/  LDC.64 R20, c[0x0][0x5b8] ;  /* 0x00016e00ff147b82 */ /* 0x000e220000000a00 */
[----:B------:R-:W-:-:S07]  /*3750*/  ULDC.64 UR4, c[0x0][0x5c0] ;  /* 0x0001700000047ab9 */ /* 0x000fce0000000a00 */
[----:B------:R-:W1:Y:S08]  /*3760*/  LDC.64 R160, c[0x0][0x5b0] ;  /* 0x00016c00ffa07b82 */ /* 0x000e700000000a00 */
[----:B------:R-:W2:Y:S01]  /*3770*/  LDC.64 R14, c[0x0][0x5a8] ;  /* 0x00016a00ff0e7b82 */ /* 0x000ea20000000a00 */
[-C--:B0-----:R-:W-:Y:S02]  /*3780*/  IMAD R10, R151, R20.reuse, RZ ;  /* 0x00000014970a7224 */ /* 0x081fe400078e02ff */
[----:B------:R-:W-:-:S04]  /*3790*/  IMAD.WIDE.U32 R154, R147, R20, R12 ;  /* 0x00000014939a7225 */ /* 0x000fc800078e000c */
[----:B------:R-:W-:Y:S02]  /*37a0*/  IMAD R157, R147, R21, R10 ;  /* 0x00000015939d7224 */ /* 0x000fe400078e020a */
[----:B-1----:R-:W-:Y:S02]  /*37b0*/  IMAD R148, R149, R160, RZ ;  /* 0x000000a095947224 */ /* 0x002fe400078e02ff */
[----:B------:R-:W-:Y:S02]  /*37c0*/  IMAD.IADD R149, R155, 0x1, R157 ;  /* 0x000000019b957824 */ /* 0x000fe400078e029d */
[----:B------:R-:W-:Y:S02]  /*37d0*/  IMAD R159, R163, R161, R148 ;  /* 0x000000a1a39f7224 */ /* 0x000fe400078e0294 */
[----:B------:R-:W-:-:S04]  /*37e0*/  IMAD.MOV.U32 R148, RZ, RZ, R154 ;  /* 0x000000ffff947224 */ /* 0x000fc800078e009a */
[----:B------:R-:W-:-:S04]  /*37f0*/  IMAD.WIDE.U32 R10, R163, R160, R148 ;  /* 0x000000a0a30a7225 */ /* 0x000fc800078e0094 */
[----:B------:R-:W-:Y:S01]  /*3800*/  IMAD.IADD R7, R11, 0x1, R159 ;  /* 0x000000010b077824 */ /* 0x000fe200078e029f */
[----:B--2---:R-:W-:-:S04]  /*3810*/  LEA R150, P0, R10, R14, 0x1 ;  /* 0x0000000e0a967211 */ /* 0x004fc800078008ff */
[----:B------:R-:W-:-:S05]  /*3820*/  LEA.HI.X R151, R10, R15, R7, 0x1, P0 ;  /* 0x0000000f0a977211 */ /* 0x000fca00000f0c07 */
[----:B------:R0:W2:Y:S01]  /*3830*/  @P2 LDG.E.LTC128B.U16 R21, desc[UR58][R150.64] ;  /* 0x0000003a96152981 */ /* 0x0000a2000c1e1520 */
[----:B------:R-:W-:Y:S01]  /*3840*/  IMAD.WIDE.U32 R152, R163, R160, R12 ;  /* 0x000000a0a3987225 */ /* 0x000fe200078e000c */
[----:B------:R-:W-:Y:S03]  /*3850*/  BSSY B1, `(.L_x_35) ;  /* 0x0000013000017945 */ /* 0x000fe60003800000 */
[----:B------:R-:W-:Y:S02]  /*3860*/  IMAD.IADD R153, R159, 0x1, R153 ;  /* 0x000000019f997824 */ /* 0x000fe400078e0299 */
[----:B------:R-:W-:Y:S01]  /*3870*/  IMAD.WIDE.U32 R152, R147, R20, R152 ;  /* 0x0000001493987225 */ /* 0x000fe200078e0098 */
[----:B0-----:R-:W-:-:S03]  /*3880*/  SHF.L.U64.HI R151, R160, 0x3, R161 ;  /* 0x00000003a0977819 */ /* 0x001fc600000102a1 */
[----:B------:R-:W-:Y:S02]  /*3890*/  IMAD.SHL.U32 R150, R160, 0x8, RZ ;  /* 0x00000008a0967824 */ /* 0x000fe400078e00ff */
[----:B--2---:R-:W-:-:S04]  /*38a0*/  IMAD.U32 R10, R21, 0x10000, RZ ;  /* 0x00010000150a7824 */ /* 0x004fc800078e00ff */
[----:B------:R-:W-:Y:S01]  /*38b0*/  FMUL R7, R10, R145 ;  /* 0x000000910a077220 */ /* 0x000fe20000400000 */
[----:B------:R-:W-:-:S03]  /*38c0*/  LEA R10, P0, R6, UR4, 0x1 ;  /* 0x00000004060a7c11 */ /* 0x000fc6000f8008ff */
[----:B------:R-:W-:Y:S01]  /*38d0*/  FFMA R7, R136, R144, R7 ;  /* 0x0000009088077223 */ /* 0x000fe20000000007 */
[----:B------:R-:W-:Y:S02]  /*38e0*/  LEA.HI.X R11, R6, UR5, R9, 0x1, P0 ;  /* 0x00000005060b7c11 */ /* 0x000fe400080f0c09 */
[----:B------:R-:W-:Y:S02]  /*38f0*/  ISETP.GT.AND P0, PT, R8, 0x1, PT ;  /* 0x000000010800780c */ /* 0x000fe40003f04270 */
[----:B------:R-:W-:Y:S01]  /*3900*/  F2FP.BF16.F32.PACK_AB R9, RZ, R7 ;  /* 0x00000007ff09723e */ /* 0x000fe200000010ff */
[----:B------:R-:W-:Y:S01]  /*3910*/  IMAD.IADD R7, R157, 0x1, R153 ;  /* 0x000000019d077824 */ /* 0x000fe200078e0299 */
[----:B------:R-:W-:Y:S02]  /*3920*/  ISETP.GT.AND P3, PT, R3, RZ, P0 ;  /* 0x000000ff0300720c */ /* 0x000fe40000764270 */
[C---:B------:R-:W-:Y:S01]  /*3930*/  LEA R6, P4, R152.reuse, R14, 0x1 ;  /* 0x0000000e98067211 */ /* 0x040fe200078808ff */
[----:B------:R0:W-:Y:S03]  /*3940*/  @P2 STG.E.U16 desc[UR58][R10.64], R9 ;  /* 0x000000090a002986 */ /* 0x0001e6000c10153a */
[----:B------:R-:W-:-:S07]  /*3950*/  LEA.HI.X R7, R152, R15, R7, 0x1, P4 ;  /* 0x0000000f98077211 */ /* 0x000fce00020f0c07 */
[----:B------:R-:W-:Y:S05]  /*3960*/  @!P3 BRA `(.L_x_36) ;  /* 0x000000000004b947 */ /* 0x000fea0003800000 */
[----:B------:R1:W5:Y:S02]  /*3970*/  LDG.E.LTC128B.U16 R21, desc[UR58][R6.64+0x2] ;  /* 0x0000023a06157981 */ /* 0x000364000c1e1520 */
.L_x_36:
[----:B------:R-:W-:Y:S05]  /*3980*/  BSYNC B1 ;  /* 0x0000000000017941 */ /* 0x000fea0003800000 */
.L_x_35:
[----:B-----5:R-:W-:Y:S01]  /*3990*/  IMAD.U32 R136, R21, 0x10000, RZ ;  /* 0x0001000015887824 */ /* 0x020fe200078e00ff */
[----:B------:R-:W-:Y:S01]  /*39a0*/  ISETP.GT.AND P1, PT, R3, 0x8, P1 ;  /* 0x000000080300780c */ /* 0x000fe20000f24270 */
[----:B------:R-:W-:-:S04]  /*39b0*/  IMAD.WIDE.U32 R150, R163, R160, R150 ;  /* 0x000000a0a3967225 */ /* 0x000fc800078e0096 */
[----:B------:R-:W-:Y:S01]  /*39c0*/  FMUL R136, R136, R145 ;  /* 0x0000009188887220 */ /* 0x000fe20000400000 */
[----:B------:R-:W-:Y:S01]  /*39d0*/  IMAD.IADD R159, R159, 0x1, R151 ;  /* 0x000000019f9f7824 */ /* 0x000fe200078e0297 */
[----:B------:R-:W-:Y:S02]  /*39e0*/  IADD3 R154, P2, R154, R150, RZ ;  /* 0x000000969a9a7210 */ /* 0x000fe40007f5e0ff */
[----:B------:R-:W-:-:S03]  /*39f0*/  FFMA R137, R137, R144, R136 ;  /* 0x0000009089897223 */ /* 0x000fc60000000088 */
[----:B------:R-:W-:Y:S02]  /*3a00*/  IMAD.X R148, R159, 0x1, R149, P2 ;  /* 0x000000019f947824 */ /* 0x000fe400010e0695 */
[----:B0-----:R-:W-:Y:S02]  /*3a10*/  F2FP.BF16.F32.PACK_AB R9, RZ, R137 ;  /* 0x00000089ff09723e */ /* 0x001fe400000010ff */
[C---:B------:R-:W-:Y:S02]  /*3a20*/  LEA R136, P2, R154.reuse, R14, 0x1 ;  /* 0x0000000e9a887211 */ /* 0x040fe400078408ff */
[----:B------:R-:W-:Y:S02]  /*3a30*/  PRMT R151, R9, 0x7610, R151 ;  /* 0x0000761009977816 */ /* 0x000fe40000000097 */
[----:B------:R-:W-:Y:S02]  /*3a40*/  PRMT R149, R21, 0x7610, R149 ;  /* 0x0000761015957816 */ /* 0x000fe40000000095 */
[----:B------:R-:W-:Y:S01]  /*3a50*/  LEA.HI.X R137, R154, R15, R148, 0x1, P2 ;  /* 0x0000000f9a897211 */ /* 0x000fe200010f0c94 */
[----:B------:R0:W-:Y:S04]  /*3a60*/  @P3 STG.E.U16 desc[UR58][R10.64+0x2], R151 ;  /* 0x000002970a003986 */ /* 0x0001e8000c10153a */
[----:B------:R-:W2:Y:S01]  /*3a70*/  @P1 LDG.E.LTC128B.U16 R149, desc[UR58][R136.64] ;  /* 0x0000003a88951981 */ /* 0x000ea2000c1e1520 */
[----:B------:R-:W-:Y:S01]  /*3a80*/  IADD3 R12, P2, R12, R150, RZ ;  /* 0x000000960c0c7210 */ /* 0x000fe20007f5e0ff */
[----:B------:R-:W-:Y:S01]  /*3a90*/  BSSY B1, `(.L_x_37) ;  /* 0x0000011000017945 */ /* 0x000fe20003800000 */
[----:B------:R-:W-:-:S03]  /*3aa0*/  ISETP.GT.AND P0, PT, R3, 0x8, P0 ;  /* 0x000000080300780c */ /* 0x000fc60000704270 */
[----:B------:R-:W-:Y:S02]  /*3ab0*/  IMAD.X R13, R13, 0x1, R159, P2 ;  /* 0x000000010d0d7824 */ /* 0x000fe400010e069f */
[----:B------:R-:W-:Y:S01]  /*3ac0*/  IMAD.WIDE.U32 R20, R147, R20, R12 ;  /* 0x0000001493147225 */ /* 0x000fe200078e000c */
[C---:B------:R-:W-:Y:S02]  /*3ad0*/  SHF.L.U64.HI R13, R4.reuse, 0x4, R5 ;  /* 0x00000004040d7819 */ /* 0x040fe40000010205 */
[----:B------:R-:W-:Y:S01]  /*3ae0*/  LEA R12, P2, R4, R10, 0x4 ;  /* 0x0000000a040c7211 */ /* 0x000fe200078420ff */
[----:B------:R-:W-:Y:S01]  /*3af0*/  IMAD.IADD R5, R157, 0x1, R21 ;  /* 0x000000019d057824 */ /* 0x000fe200078e0215 */
[----:B------:R-:W-:-:S03]  /*3b00*/  LEA R4, P3, R20, R14, 0x1 ;  /* 0x0000000e14047211 */ /* 0x000fc600078608ff */
[----:B------:R-:W-:Y:S01]  /*3b10*/  IMAD.X R13, R13, 0x1, R11, P2 ;  /* 0x000000010d0d7824 */ /* 0x000fe200010e060b */
[----:B------:R-:W-:Y:S01]  /*3b20*/  LEA.HI.X R5, R20, R15, R5, 0x1, P3 ;  /* 0x0000000f14057211 */ /* 0x000fe200018f0c05 */
[----:B--2---:R-:W-:-:S04]  /*3b30*/  IMAD.U32 R148, R149, 0x10000, RZ ;  /* 0x0001000095947824 */ /* 0x004fc800078e00ff */
[----:B------:R-:W-:-:S04]  /*3b40*/  FMUL R9, R148, R145 ;  /* 0x0000009194097220 */ /* 0x000fc80000400000 */
[----:B------:R-:W-:-:S05]  /*3b50*/  FFMA R9, R138, R144, R9 ;  /* 0x000000908a097223 */ /* 0x000fca0000000009 */
[----:B------:R-:W-:-:S05]  /*3b60*/  F2FP.BF16.F32.PACK_AB R9, RZ, R9 ;  /* 0x00000009ff09723e */ /* 0x000fca00000010ff */
[----:B------:R0:W-:Y:S01]  /*3b70*/  @P1 STG.E.U16 desc[UR58][R12.64], R9 ;  /* 0x000000090c001986 */ /* 0x0001e2000c10153a */
[----:B------:R-:W-:Y:S05]  /*3b80*/  @!P0 BRA `(.L_x_38) ;  /* 0x0000000000048947 */ /* 0x000fea0003800000 */
[----:B------:R2:W5:Y:S02]  /*3b90*/  LDG.E.LTC128B.U16 R149, desc[UR58][R4.64+0x2] ;  /* 0x0000023a04957981 */ /* 0x000564000c1e1520 */
.L_x_38:
[----:B------:R-:W-:Y:S05]  /*3ba0*/  BSYNC B1 ;  /* 0x0000000000017941 */ /* 0x000fea0003800000 */
.L_x_37:
[----:B-----5:R-:W-:Y:S01]  /*3bb0*/  IMAD.U32 R14, R149, 0x10000, RZ ;  /* 0x00010000950e7824 */ /* 0x020fe200078e00ff */
[----:B------:R-:W-:Y:S01]  /*3bc0*/  ISETP.GT.AND P1, PT, R8, 0x8, PT ;  /* 0x000000080800780c */ /* 0x000fe20003f24270 */
[----:B------:R-:W-:Y:S02]  /*3bd0*/  BSSY B1, `(.L_x_39) ;  /* 0x0000008000017945 */ /* 0x000fe40003800000 */
[----:B------:R-:W-:Y:S01]  /*3be0*/  FMUL R14, R14, R145 ;  /* 0x000000910e0e7220 */ /* 0x000fe20000400000 */
[----:B------:R-:W-:-:S03]  /*3bf0*/  ISETP.GT.AND P2, PT, R3, RZ, P1 ;  /* 0x000000ff0300720c */ /* 0x000fc60000f44270 */
[----:B------:R-:W-:-:S05]  /*3c00*/  FFMA R14, R139, R144, R14 ;  /* 0x000000908b0e7223 */ /* 0x000fca000000000e */
[----:B------:R-:W-:-:S05]  /*3c10*/  F2FP.BF16.F32.PACK_AB R14, RZ, R14 ;  /* 0x0000000eff0e723e */ /* 0x000fca00000010ff */
[----:B------:R3:W-:Y:S01]  /*3c20*/  @P0 STG.E.U16 desc[UR58][R12.64+0x2], R14 ;  /* 0x0000020e0c000986 */ /* 0x0007e2000c10153a */
[----:B------:R-:W-:Y:S05]  /*3c30*/  @!P2 BRA `(.L_x_40) ;  /* 0x000000000004a947 */ /* 0x000fea0003800000 */
[----:B------:R4:W5:Y:S02]  /*3c40*/  LDG.E.LTC128B.U16 R149, desc[UR58][R6.64+0x10] ;  /* 0x0000103a06957981 */ /* 0x000964000c1e1520 */
.L_x_40:
[----:B------:R-:W-:Y:S05]  /*3c50*/  BSYNC B1 ;  /* 0x0000000000017941 */ /* 0x000fea0003800000 */
.L_x_39:
[----:B---3-5:R-:W-:Y:S01]  /*3c60*/  IMAD.U32 R14, R149, 0x10000, RZ ;  /* 0x00010000950e7824 */ /* 0x028fe200078e00ff */
[----:B------:R-:W-:Y:S01]  /*3c70*/  ISETP.GT.AND P0, PT, R8, 0x9, PT ;  /* 0x000000090800780c */ /* 0x000fe20003f04270 */
[----:B------:R-:W-:Y:S02]  /*3c80*/  BSSY B1, `(.L_x_41) ;  /* 0x0000008000017945 */ /* 0x000fe40003800000 */
[----:B0-----:R-:W-:Y:S01]  /*3c90*/  FMUL R9, R14, R145 ;  /* 0x000000910e097220 */ /* 0x001fe20000400000 */
[----:B------:R-:W-:-:S03]  /*3ca0*/  ISETP.GT.AND P3, PT, R3, RZ, P0 ;  /* 0x000000ff0300720c */ /* 0x000fc60000764270 */
[----:B------:R-:W-:-:S05]  /*3cb0*/  FFMA R9, R140, R144, R9 ;  /* 0x000000908c097223 */ /* 0x000fca0000000009 */
[----:B------:R-:W-:-:S05]  /*3cc0*/  F2FP.BF16.F32.PACK_AB R9, RZ, R9 ;  /* 0x00000009ff09723e */ /* 0x000fca00000010ff */
[----:B------:R0:W-:Y:S01]  /*3cd0*/  @P2 STG.E.U16 desc[UR58][R10.64+0x10], R9 ;  /* 0x000010090a002986 */ /* 0x0001e2000c10153a */
[----:B------:R-:W-:Y:S05]  /*3ce0*/  @!P3 BRA `(.L_x_42) ;  /* 0x000000000004b947 */ /* 0x000fea0003800000 */
[----:B------:R3:W5:Y:S02]  /*3cf0*/  LDG.E.LTC128B.U16 R149, desc[UR58][R6.64+0x12] ;  /* 0x0000123a06957981 */ /* 0x000764000c1e1520 */
.L_x_42:
[----:B------:R-:W-:Y:S05]  /*3d00*/  BSYNC B1 ;  /* 0x0000000000017941 */ /* 0x000fea0003800000 */
.L_x_41:
[----:B-----5:R-:W-:Y:S01]  /*3d10*/  IMAD.U32 R14, R149, 0x10000, RZ ;  /* 0x00010000950e7824 */ /* 0x020fe200078e00ff */
[----:B------:R-:W-:Y:S01]  /*3d20*/  ISETP.GT.AND P1, PT, R3, 0x8, P1 ;  /* 0x000000080300780c */ /* 0x000fe20000f24270 */
[----:B------:R-:W-:Y:S02]  /*3d30*/  BSSY B1, `(.L_x_43) ;  /* 0x0000007000017945 */ /* 0x000fe40003800000 */
[----:B------:R-:W-:-:S04]  /*3d40*/  FMUL R14, R14, R145 ;  /* 0x000000910e0e7220 */ /* 0x000fc80000400000 */
[----:B------:R-:W-:-:S05]  /*3d50*/  FFMA R14, R141, R144, R14 ;  /* 0x000000908d0e7223 */ /* 0x000fca000000000e */
[----:B------:R-:W-:-:S05]  /*3d60*/  F2FP.BF16.F32.PACK_AB R14, RZ, R14 ;  /* 0x0000000eff0e723e */ /* 0x000fca00000010ff */
[----:B------:R0:W-:Y:S01]  /*3d70*/  @P3 STG.E.U16 desc[UR58][R10.64+0x12], R14 ;  /* 0x0000120e0a003986 */ /* 0x0001e2000c10153a */
[----:B------:R-:W-:Y:S05]  /*3d80*/  @!P1 BRA `(.L_x_44) ;  /* 0x0000000000049947 */ /* 0x000fea0003800000 */
[----:B------:R0:W5:Y:S02]  /*3d90*/  LDG.E.LTC128B.U16 R149, desc[UR58][R4.64+0x10] ;  /* 0x0000103a04957981 */ /* 0x000164000c1e1520 */
.L_x_44:
[----:B------:R-:W-:Y:S05]  /*3da0*/  BSYNC B1 ;  /* 0x0000000000017941 */ /* 0x000fea0003800000 */
.L_x_43:
[----:B0----5:R-:W-:Y:S01]  /*3db0*/  IMAD.U32 R14, R149, 0x10000, RZ ;  /* 0x00010000950e7824 */ /* 0x021fe200078e00ff */
        /* <DEDUP_REMOVED lines=8> */
.L_x_46:
[----:B------:R-:W-:Y:S05]  /*3e40*/  BSYNC B1 ;  /* 0x0000000000017941 */ /* 0x000fea0003800000 */
.L_x_45:
        /* <DEDUP_REMOVED lines=10> */
.L_x_48:
[----:B------:R-:W-:Y:S05]  /*3ef0*/  BSYNC B1 ;  /* 0x0000000000017941 */ /* 0x000fea0003800000 */
.L_x_47:
[----:B0----5:R-:W-:Y:S01]  /*3f00*/  IMAD.U32 R14, R149, 0x10000, RZ ;  /* 0x00010000950e7824 */ /* 0x021fe200078e00ff */
        /* <DEDUP_REMOVED lines=9> */
.L_x_50:
[----:B------:R-:W-:Y:S05]  /*3fa0*/  BSYNC B1 ;  /* 0x0000000000017941 */ /* 0x000fea0003800000 */
.L_x_49:
        /* <DEDUP_REMOVED lines=9> */
.L_x_52:
[----:B------:R-:W-:Y:S05]  /*4040*/  BSYNC B1 ;  /* 0x0000000000017941 */ /* 0x000fea0003800000 */
.L_x_51:
        /* <DEDUP_REMOVED lines=9> */
.L_x_54:
[----:B------:R-:W-:Y:S05]  /*40e0*/  BSYNC B1 ;  /* 0x0000000000017941 */ /* 0x000fea0003800000 */
.L_x_53:
        /* <DEDUP_REMOVED lines=10> */
.L_x_56:
[----:B------:R-:W-:Y:S05]  /*4190*/  BSYNC B1 ;  /* 0x0000000000017941 */ /* 0x000fea0003800000 */
.L_x_55:
        /* <DEDUP_REMOVED lines=10> */
.L_x_58:
[----:B------:R-:W-:Y:S05]  /*4240*/  BSYNC B1 ;  /* 0x0000000000017941 */ /* 0x000fea0003800000 */
.L_x_57:
        /* <DEDUP_REMOVED lines=9> */
.L_x_60:
[----:B------:R-:W-:Y:S05]  /*42e0*/  BSYNC B1 ;  /* 0x0000000000017941 */ /* 0x000fea0003800000 */
.L_x_59:
        /* <DEDUP_REMOVED lines=9> */
.L_x_62:
[----:B------:R-:W-:Y:S05]  /*4380*/  BSYNC B1 ;  /* 0x0000000000017941 */ /* 0x000fea0003800000 */
.L_x_61:
        /* <DEDUP_REMOVED lines=10> */
.L_x_64:
[----:B------:R-:W-:Y:S05]  /*4430*/  BSYNC B1 ;  /* 0x0000000000017941 */ /* 0x000fea0003800000 */
.L_x_63:
        /* <DEDUP_REMOVED lines=10> */
.L_x_66:
[----:B------:R-:W-:Y:S05]  /*44e0*/  BSYNC B1 ;  /* 0x0000000000017941 */ /* 0x000fea0003800000 */
.L_x_65:
        /* <DEDUP_REMOVED lines=9> */
.L_x_68:
[----:B------:R-:W-:Y:S05]  /*4580*/  BSYNC B1 ;  /* 0x0000000000017941 */ /* 0x000fea0003800000 */
.L_x_67:
        /* <DEDUP_REMOVED lines=9> */
.L_x_70:
[----:B------:R-:W-:Y:S05]  /*4620*/  BSYNC B1 ;  /* 0x0000000000017941 */ /* 0x000fea0003800000 */
.L_x_69:
        /* <DEDUP_REMOVED lines=10> */
.L_x_72:
[----:B------:R-:W-:Y:S05]  /*46d0*/  BSYNC B1 ;  /* 0x0000000000017941 */ /* 0x000fea0003800000 */
.L_x_71:
        /* <DEDUP_REMOVED lines=10> */
.L_x_74:
[----:B------:R-:W-:Y:S05]  /*4780*/  BSYNC B1 ;  /* 0x0000000000017941 */ /* 0x000fea0003800000 */
.L_x_73:
        /* <DEDUP_REMOVED lines=9> */
.L_x_76:
[----:B------:R-:W-:Y:S05]  /*4820*/  BSYNC B1 ;  /* 0x0000000000017941 */ /* 0x000fea0003800000 */
.L_x_75:
        /* <DEDUP_REMOVED lines=9> */
.L_x_78:
[----:B------:R-:W-:Y:S05]  /*48c0*/  BSYNC B1 ;  /* 0x0000000000017941 */ /* 0x000fea0003800000 */
.L_x_77:
        /* <DEDUP_REMOVED lines=10> */
.L_x_80:
[----:B------:R-:W-:Y:S05]  /*4970*/  BSYNC B1 ;  /* 0x0000000000017941 */ /* 0x000fea0003800000 */
.L_x_79:
        /* <DEDUP_REMOVED lines=10> */
.L_x_82:
[----:B------:R-:W-:Y:S05]  /*4a20*/  BSYNC B1 ;  /* 0x0000000000017941 */ /* 0x000fea0003800000 */
.L_x_81:
        /* <DEDUP_REMOVED lines=9> */
.L_x_84:
[----:B------:R-:W-:Y:S05]  /*4ac0*/  BSYNC B1 ;  /* 0x0000000000017941 */ /* 0x000fea0003800000 */
.L_x_83:
        /* <DEDUP_REMOVED lines=9> */
.L_x_86:
[----:B------:R-:W-:Y:S05]  /*4b60*/  BSYNC B1 ;  /* 0x0000000000017941 */ /* 0x000fea0003800000 */
.L_x_85:
        /* <DEDUP_REMOVED lines=10> */
.L_x_88:
[----:B------:R-:W-:Y:S05]  /*4c10*/  BSYNC B1 ;  /* 0x0000000000017941 */ /* 0x000fea0003800000 */
.L_x_87:
        /* <DEDUP_REMOVED lines=10> */
.L_x_90:
[----:B------:R-:W-:Y:S05]  /*4cc0*/  BSYNC B1 ;  /* 0x0000000000017941 */ /* 0x000fea0003800000 */
.L_x_89:
        /* <DEDUP_REMOVED lines=9> */
.L_x_92:
[----:B------:R-:W-:Y:S05]  /*4d60*/  BSYNC B1 ;  /* 0x0000000000017941 */ /* 0x000fea0003800000 */
.L_x_91:
        /* <DEDUP_REMOVED lines=9> */
.L_x_94:
[----:B------:R-:W-:Y:S05]  /*4e00*/  BSYNC B1 ;  /* 0x0000000000017941 */ /* 0x000fea0003800000 */
.L_x_93:
        /* <DEDUP_REMOVED lines=10> */
.L_x_96:
[----:B------:R-:W-:Y:S05]  /*4eb0*/  BSYNC B1 ;  /* 0x0000000000017941 */ /* 0x000fea0003800000 */
.L_x_95:
        /* <DEDUP_REMOVED lines=10> */
.L_x_98:
[----:B------:R-:W-:Y:S05]  /*4f60*/  BSYNC B1 ;  /* 0x0000000000017941 */ /* 0x000fea0003800000 */
.L_x_97:
        /* <DEDUP_REMOVED lines=9> */
.L_x_100:
[----:B------:R-:W-:Y:S05]  /*5000*/  BSYNC B1 ;  /* 0x0000000000017941 */ /* 0x000fea0003800000 */
.L_x_99:
        /* <DEDUP_REMOVED lines=9> */
.L_x_102:
[----:B------:R-:W-:Y:S05]  /*50a0*/  BSYNC B1 ;  /* 0x0000000000017941 */ /* 0x000fea0003800000 */
.L_x_101:
        /* <DEDUP_REMOVED lines=10> */
.L_x_104:
[----:B------:R-:W-:Y:S05]  /*5150*/  BSYNC B1 ;  /* 0x0000000000017941 */ /* 0x000fea0003800000 */
.L_x_103:
        /* <DEDUP_REMOVED lines=10> */
.L_x_106:
[----:B------:R-:W-:Y:S05]  /*5200*/  BSYNC B1 ;  /* 0x0000000000017941 */ /* 0x000fea0003800000 */
.L_x_105:
        /* <DEDUP_REMOVED lines=9> */
.L_x_108:
[----:B------:R-:W-:Y:S05]  /*52a0*/  BSYNC B1 ;  /* 0x0000000000017941 */ /* 0x000fea0003800000 */
.L_x_107:
        /* <DEDUP_REMOVED lines=9> */
.L_x_110:
[----:B------:R-:W-:Y:S05]  /*5340*/  BSYNC B1 ;  /* 0x0000000000017941 */ /* 0x000fea0003800000 */
.L_x_109:
        /* <DEDUP_REMOVED lines=10> */
.L_x_112:
[----:B------:R-:W-:Y:S05]  /*53f0*/  BSYNC B1 ;  /* 0x0000000000017941 */ /* 0x000fea0003800000 */
.L_x_111:
        /* <DEDUP_REMOVED lines=10> */
.L_x_114:
[----:B------:R-:W-:Y:S05]  /*54a0*/  BSYNC B1 ;  /* 0x0000000000017941 */ /* 0x000fea0003800000 */
.L_x_113:
        /* <DEDUP_REMOVED lines=9> */
.L_x_116:
[----:B------:R-:W-:Y:S05]  /*5540*/  BSYNC B1 ;  /* 0x0000000000017941 */ /* 0x000fea0003800000 */
.L_x_115:
        /* <DEDUP_REMOVED lines=9> */
.L_x_118:
[----:B------:R-:W-:Y:S05]  /*55e0*/  BSYNC B1 ;  /* 0x0000000000017941 */ /* 0x000fea0003800000 */
.L_x_117:
        /* <DEDUP_REMOVED lines=10> */
.L_x_120:
[----:B------:R-:W-:Y:S05]  /*5690*/  BSYNC B1 ;  /* 0x0000000000017941 */ /* 0x000fea0003800000 */
.L_x_119:
        /* <DEDUP_REMOVED lines=10> */
.L_x_122:
[----:B------:R-:W-:Y:S05]  /*5740*/  BSYNC B1 ;  /* 0x0000000000017941 */ /* 0x000fea0003800000 */
.L_x_121:
        /* <DEDUP_REMOVED lines=9> */
.L_x_124:
[----:B------:R-:W-:Y:S05]  /*57e0*/  BSYNC B1 ;  /* 0x0000000000017941 */ /* 0x000fea0003800000 */
.L_x_123:
        /* <DEDUP_REMOVED lines=9> */
.L_x_126:
[----:B------:R-:W-:Y:S05]  /*5880*/  BSYNC B1 ;  /* 0x0000000000017941 */ /* 0x000fea0003800000 */
.L_x_125:
        /* <DEDUP_REMOVED lines=10> */
.L_x_128:
[----:B------:R-:W-:Y:S05]  /*5930*/  BSYNC B1 ;  /* 0x0000000000017941 */ /* 0x000fea0003800000 */
.L_x_127:
        /* <DEDUP_REMOVED lines=10> */
.L_x_130:
[----:B------:R-:W-:Y:S05]  /*59e0*/  BSYNC B1 ;  /* 0x0000000000017941 */ /* 0x000fea0003800000 */
.L_x_129:
        /* <DEDUP_REMOVED lines=9> */
.L_x_132:
[----:B------:R-:W-:Y:S05]  /*5a80*/  BSYNC B1 ;  /* 0x0000000000017941 */ /* 0x000fea0003800000 */
.L_x_131:
        /* <DEDUP_REMOVED lines=9> */
.L_x_134:
[----:B------:R-:W-:Y:S05]  /*5b20*/  BSYNC B1 ;  /* 0x0000000000017941 */ /* 0x000fea0003800000 */
.L_x_133:
        /* <DEDUP_REMOVED lines=10> */
.L_x_136:
[----:B------:R-:W-:Y:S05]  /*5bd0*/  BSYNC B1 ;  /* 0x0000000000017941 */ /* 0x000fea0003800000 */
.L_x_135:
        /* <DEDUP_REMOVED lines=10> */
.L_x_138:
[----:B------:R-:W-:Y:S05]  /*5c80*/  BSYNC B1 ;  /* 0x0000000000017941 */ /* 0x000fea0003800000 */
.L_x_137:
        /* <DEDUP_REMOVED lines=9> */
.L_x_140:
[----:B------:R-:W-:Y:S05]  /*5d20*/  BSYNC B1 ;  /* 0x0000000000017941 */ /* 0x000fea0003800000 */
.L_x_139:
        /* <DEDUP_REMOVED lines=9> */
.L_x_142:
[----:B------:R-:W-:Y:S05]  /*5dc0*/  BSYNC B1 ;  /* 0x0000000000017941 */ /* 0x000fea0003800000 */
.L_x_141:
        /* <DEDUP_REMOVED lines=10> */
.L_x_144:
[----:B------:R-:W-:Y:S05]  /*5e70*/  BSYNC B1 ;  /* 0x0000000000017941 */ /* 0x000fea0003800000 */
.L_x_143:
        /* <DEDUP_REMOVED lines=10> */
.L_x_146:
[----:B------:R-:W-:Y:S05]  /*5f20*/  BSYNC B1 ;  /* 0x0000000000017941 */ /* 0x000fea0003800000 */
.L_x_145:
        /* <DEDUP_REMOVED lines=9> */
.L_x_148:
[----:B------:R-:W-:Y:S05]  /*5fc0*/  BSYNC B1 ;  /* 0x0000000000017941 */ /* 0x000fea0003800000 */
.L_x_147:
        /* <DEDUP_REMOVED lines=9> */
.L_x_150:
[----:B------:R-:W-:Y:S05]  /*6060*/  BSYNC B1 ;  /* 0x0000000000017941 */ /* 0x000fea0003800000 */
.L_x_149:
        /* <DEDUP_REMOVED lines=10> */
.L_x_152:
[----:B------:R-:W-:Y:S05]  /*6110*/  BSYNC B1 ;  /* 0x0000000000017941 */ /* 0x000fea0003800000 */
.L_x_151:
        /* <DEDUP_REMOVED lines=10> */
.L_x_154:
[----:B------:R-:W-:Y:S05]  /*61c0*/  BSYNC B1 ;  /* 0x0000000000017941 */ /* 0x000fea0003800000 */
.L_x_153:
        /* <DEDUP_REMOVED lines=9> */
.L_x_156:
[----:B------:R-:W-:Y:S05]  /*6260*/  BSYNC B1 ;  /* 0x0000000000017941 */ /* 0x000fea0003800000 */
.L_x_155:
        /* <DEDUP_REMOVED lines=9> */
.L_x_158:
[----:B------:R-:W-:Y:S05]  /*6300*/  BSYNC B1 ;  /* 0x0000000000017941 */ /* 0x000fea0003800000 */
.L_x_157:
        /* <DEDUP_REMOVED lines=10> */
.L_x_160:
[----:B------:R-:W-:Y:S05]  /*63b0*/  BSYNC B1 ;  /* 0x0000000000017941 */ /* 0x000fea0003800000 */
.L_x_159:
        /* <DEDUP_REMOVED lines=10> */
.L_x_162:
[----:B------:R-:W-:Y:S05]  /*6460*/  BSYNC B1 ;  /* 0x0000000000017941 */ /* 0x000fea0003800000 */
.L_x_161:
        /* <DEDUP_REMOVED lines=9> */
.L_x_164:
[----:B------:R-:W-:Y:S05]  /*6500*/  BSYNC B1 ;  /* 0x0000000000017941 */ /* 0x000fea0003800000 */
.L_x_163:
        /* <DEDUP_REMOVED lines=9> */
.L_x_166:
[----:B------:R-:W-:Y:S05]  /*65a0*/  BSYNC B1 ;  /* 0x0000000000017941 */ /* 0x000fea0003800000 */
.L_x_165:
        /* <DEDUP_REMOVED lines=10> */
.L_x_168:
[----:B------:R-:W-:Y:S05]  /*6650*/  BSYNC B1 ;  /* 0x0000000000017941 */ /* 0x000fea0003800000 */
.L_x_167:
        /* <DEDUP_REMOVED lines=10> */
.L_x_170:
[----:B------:R-:W-:Y:S05]  /*6700*/  BSYNC B1 ;  /* 0x0000000000017941 */ /* 0x000fea0003800000 */
.L_x_169:
        /* <DEDUP_REMOVED lines=9> */
.L_x_172:
[----:B------:R-:W-:Y:S05]  /*67a0*/  BSYNC B1 ;  /* 0x0000000000017941 */ /* 0x000fea0003800000 */
.L_x_171:
        /* <DEDUP_REMOVED lines=9> */
.L_x_174:
[----:B------:R-:W-:Y:S05]  /*6840*/  BSYNC B1 ;  /* 0x0000000000017941 */ /* 0x000fea0003800000 */
.L_x_173:
        /* <DEDUP_REMOVED lines=10> */
.L_x_176:
[----:B------:R-:W-:Y:S05]  /*68f0*/  BSYNC B1 ;  /* 0x0000000000017941 */ /* 0x000fea0003800000 */
.L_x_175:
        /* <DEDUP_REMOVED lines=10> */
.L_x_178:
[----:B------:R-:W-:Y:S05]  /*69a0*/  BSYNC B1 ;  /* 0x0000000000017941 */ /* 0x000fea0003800000 */
.L_x_177:
        /* <DEDUP_REMOVED lines=9> */
.L_x_180:
[----:B------:R-:W-:Y:S05]  /*6a40*/  BSYNC B1 ;  /* 0x0000000000017941 */ /* 0x000fea0003800000 */
.L_x_179:
        /* <DEDUP_REMOVED lines=9> */
.L_x_182:
[----:B------:R-:W-:Y:S05]  /*6ae0*/  BSYNC B1 ;  /* 0x0000000000017941 */ /* 0x000fea0003800000 */
.L_x_181:
        /* <DEDUP_REMOVED lines=10> */
.L_x_184:
[----:B------:R-:W-:Y:S05]  /*6b90*/  BSYNC B1 ;  /* 0x0000000000017941 */ /* 0x000fea0003800000 */
.L_x_183:
        /* <DEDUP_REMOVED lines=10> */
.L_x_186:
[----:B------:R-:W-:Y:S05]  /*6c40*/  BSYNC B1 ;  /* 0x0000000000017941 */ /* 0x000fea0003800000 */
.L_x_185:
        /* <DEDUP_REMOVED lines=9> */
.L_x_188:
[----:B------:R-:W-:Y:S05]  /*6ce0*/  BSYNC B1 ;  /* 0x0000000000017941 */ /* 0x000fea0003800000 */
.L_x_187:
        /* <DEDUP_REMOVED lines=9> */
.L_x_190:
[----:B------:R-:W-:Y:S05]  /*6d80*/  BSYNC B1 ;  /* 0x0000000000017941 */ /* 0x000fea0003800000 */
.L_x_189:
        /* <DEDUP_REMOVED lines=10> */
.L_x_192:
[----:B------:R-:W-:Y:S05]  /*6e30*/  BSYNC B1 ;  /* 0x0000000000017941 */ /* 0x000fea0003800000 */
.L_x_191:
        /* <DEDUP_REMOVED lines=10> */
.L_x_194:
[----:B------:R-:W-:Y:S05]  /*6ee0*/  BSYNC B1 ;  /* 0x0000000000017941 */ /* 0x000fea0003800000 */
.L_x_193:
        /* <DEDUP_REMOVED lines=9> */
.L_x_196:
[----:B------:R-:W-:Y:S05]  /*6f80*/  BSYNC B1 ;  /* 0x0000000000017941 */ /* 0x000fea0003800000 */
.L_x_195:
        /* <DEDUP_REMOVED lines=9> */
.L_x_198:
[----:B------:R-:W-:Y:S05]  /*7020*/  BSYNC B1 ;  /* 0x0000000000017941 */ /* 0x000fea0003800000 */
.L_x_197:
        /* <DEDUP_REMOVED lines=10> */
.L_x_200:
[----:B------:R-:W-:Y:S05]  /*70d0*/  BSYNC B1 ;  /* 0x0000000000017941 */ /* 0x000fea0003800000 */
.L_x_199:
        /* <DEDUP_REMOVED lines=10> */
.L_x_202:
[----:B------:R-:W-:Y:S05]  /*7180*/  BSYNC B1 ;  /* 0x0000000000017941 */ /* 0x000fea0003800000 */
.L_x_201:
        /* <DEDUP_REMOVED lines=9> */
.L_x_204:
[----:B------:R-:W-:Y:S05]  /*7220*/  BSYNC B1 ;  /* 0x0000000000017941 */ /* 0x000fea0003800000 */
.L_x_203:
        /* <DEDUP_REMOVED lines=9> */
.L_x_206:
[----:B------:R-:W-:Y:S05]  /*72c0*/  BSYNC B1 ;  /* 0x0000000000017941 */ /* 0x000fea0003800000 */
.L_x_205:
        /* <DEDUP_REMOVED lines=10> */
.L_x_208:
[----:B------:R-:W-:Y:S05]  /*7370*/  BSYNC B1 ;  /* 0x0000000000017941 */ /* 0x000fea0003800000 */
.L_x_207:
        /* <DEDUP_REMOVED lines=10> */
.L_x_210:
[----:B------:R-:W-:Y:S05]  /*7420*/  BSYNC B1 ;  /* 0x0000000000017941 */ /* 0x000fea0003800000 */
.L_x_209:
        /* <DEDUP_REMOVED lines=9> */
.L_x_212:
[----:B------:R-:W-:Y:S05]  /*74c0*/  BSYNC B1 ;  /* 0x0000000000017941 */ /* 0x000fea0003800000 */
.L_x_211:
        /* <DEDUP_REMOVED lines=9> */
.L_x_214:
[----:B------:R-:W-:Y:S05]  /*7560*/  BSYNC B1 ;  /* 0x0000000000017941 */ /* 0x000fea0003800000 */
.L_x_213:
        /* <DEDUP_REMOVED lines=10> */
.L_x_216:
[----:B------:R-:W-:Y:S05]  /*7610*/  BSYNC B1 ;  /* 0x0000000000017941 */ /* 0x000fea0003800000 */
.L_x_215:
        /* <DEDUP_REMOVED lines=10> */
.L_x_218:
[----:B------:R-:W-:Y:S05]  /*76c0*/  BSYNC B1 ;  /* 0x0000000000017941 */ /* 0x000fea0003800000 */
.L_x_217:
        /* <DEDUP_REMOVED lines=9> */
.L_x_220:
[----:B------:R-:W-:Y:S05]  /*7760*/  BSYNC B1 ;  /* 0x0000000000017941 */ /* 0x000fea0003800000 */
.L_x_219:
        /* <DEDUP_REMOVED lines=9> */
.L_x_222:
[----:B------:R-:W-:Y:S05]  /*7800*/  BSYNC B1 ;  /* 0x0000000000017941 */ /* 0x000fea0003800000 */
.L_x_221:
        /* <DEDUP_REMOVED lines=10> */
.L_x_224:
[----:B------:R-:W-:Y:S05]  /*78b0*/  BSYNC B1 ;  /* 0x0000000000017941 */ /* 0x000fea0003800000 */
.L_x_223:
        /* <DEDUP_REMOVED lines=10> */
.L_x_226:
[----:B------:R-:W-:Y:S05]  /*7960*/  BSYNC B1 ;  /* 0x0000000000017941 */ /* 0x000fea0003800000 */
.L_x_225:
        /* <DEDUP_REMOVED lines=9> */
.L_x_228:
[----:B------:R-:W-:Y:S05]  /*7a00*/  BSYNC B1 ;  /* 0x0000000000017941 */ /* 0x000fea0003800000 */
.L_x_227:
        /* <DEDUP_REMOVED lines=9> */
.L_x_230:
[----:B------:R-:W-:Y:S05]  /*7aa0*/  BSYNC B1 ;  /* 0x0000000000017941 */ /* 0x000fea0003800000 */
.L_x_229:
        /* <DEDUP_REMOVED lines=10> */
.L_x_232:
[----:B------:R-:W-:Y:S05]  /*7b50*/  BSYNC B1 ;  /* 0x0000000000017941 */ /* 0x000fea0003800000 */
.L_x_231:
        /* <DEDUP_REMOVED lines=10> */
.L_x_234:
[----:B------:R-:W-:Y:S05]  /*7c00*/  BSYNC B1 ;  /* 0x0000000000017941 */ /* 0x000fea0003800000 */
.L_x_233:
        /* <DEDUP_REMOVED lines=9> */
.L_x_236:
[----:B------:R-:W-:Y:S05]  /*7ca0*/  BSYNC B1 ;  /* 0x0000000000017941 */ /* 0x000fea0003800000 */
.L_x_235:
        /* <DEDUP_REMOVED lines=9> */
.L_x_238:
[----:B------:R-:W-:Y:S05]  /*7d40*/  BSYNC B1 ;  /* 0x0000000000017941 */ /* 0x000fea0003800000 */
.L_x_237:
        /* <DEDUP_REMOVED lines=10> */
.L_x_240:
[----:B------:R-:W-:Y:S05]  /*7df0*/  BSYNC B1 ;  /* 0x0000000000017941 */ /* 0x000fea0003800000 */
.L_x_239:
        /* <DEDUP_REMOVED lines=10> */
.L_x_242:
[----:B------:R-:W-:Y:S05]  /*7ea0*/  BSYNC B1 ;  /* 0x0000000000017941 */ /* 0x000fea0003800000 */
.L_x_241:
        /* <DEDUP_REMOVED lines=9> */
.L_x_244:
[----:B------:R-:W-:Y:S05]  /*7f40*/  BSYNC B1 ;  /* 0x0000000000017941 */ /* 0x000fea0003800000 */
.L_x_243:
        /* <DEDUP_REMOVED lines=9> */
.L_x_246:
[----:B------:R-:W-:Y:S05]  /*7fe0*/  BSYNC B1 ;  /* 0x0000000000017941 */ /* 0x000fea0003800000 */
.L_x_245:
        /* <DEDUP_REMOVED lines=10> */
.L_x_248:
[----:B------:R-:W-:Y:S05]  /*8090*/  BSYNC B1 ;  /* 0x0000000000017941 */ /* 0x000fea0003800000 */
.L_x_247:
        /* <DEDUP_REMOVED lines=10> */
.L_x_250:
[----:B------:R-:W-:Y:S05]  /*8140*/  BSYNC B1 ;  /* 0x0000000000017941 */ /* 0x000fea0003800000 */
.L_x_249:
        /* <DEDUP_REMOVED lines=9> */
.L_x_252:
[----:B------:R-:W-:Y:S05]  /*81e0*/  BSYNC B1 ;  /* 0x0000000000017941 */ /* 0x000fea0003800000 */
.L_x_251:
        /* <DEDUP_REMOVED lines=9> */
.L_x_254:
[----:B------:R-:W-:Y:S05]  /*8280*/  BSYNC B1 ;  /* 0x0000000000017941 */ /* 0x000fea0003800000 */
.L_x_253:
        /* <DEDUP_REMOVED lines=10> */
.L_x_256:
[----:B------:R-:W-:Y:S05]  /*8330*/  BSYNC B1 ;  /* 0x0000000000017941 */ /* 0x000fea0003800000 */
.L_x_255:
        /* <DEDUP_REMOVED lines=10> */
.L_x_258:
[----:B------:R-:W-:Y:S05]  /*83e0*/  BSYNC B1 ;  /* 0x0000000000017941 */ /* 0x000fea0003800000 */
.L_x_257:
        /* <DEDUP_REMOVED lines=9> */
.L_x_260:
[----:B------:R-:W-:Y:S05]  /*8480*/  BSYNC B1 ;  /* 0x0000000000017941 */ /* 0x000fea0003800000 */
.L_x_259:
        /* <DEDUP_REMOVED lines=9> */
.L_x_262:
[----:B------:R-:W-:Y:S05]  /*8520*/  BSYNC B1 ;  /* 0x0000000000017941 */ /* 0x000fea0003800000 */
.L_x_261:
        /* <DEDUP_REMOVED lines=10> */
.L_x_264:
[----:B------:R-:W-:Y:S05]  /*85d0*/  BSYNC B1 ;  /* 0x0000000000017941 */ /* 0x000fea0003800000 */
.L_x_263:
[----:B0----5:R-:W-:Y:S01]  /*85e0*/  IMAD.U32 R14, R149, 0x10000, RZ ;  /* 0x00010000950e7824 */ /* 0x021fe200078e00ff */
[----:B------:R-:W-:Y:S01]  /*85f0*/  ISETP.GT.AND P0, PT, R8, 0xe9, PT ;  /* 0x000000e90800780c */ /* 0x000fe20003f04270 */
[----:B------:R-:W-:Y:S01]  /*8600*/  @P2 IMAD.MOV.U32 R8, RZ, RZ, R10 ;  /* 0x000000ffff082224 */ /* 0x000fe200078e000a */
[----:B------:R-:W-:Y:S01]  /*8610*/  BSSY B1, `(.L_x_265) ;  /* 0x000000a000017945 */ /* 0x000fe20003800000 */
[----:B------:R-:W-:Y:S01]  /*8620*/  FMUL R9, R14, R145 ;  /* 0x000000910e097220 */ /* 0x000fe20000400000 */
[----:B------:R-:W-:-:S03]  /*8630*/  ISETP.GT.AND P3, PT, R3, RZ, P0 ;  /* 0x000000ff0300720c */ /* 0x000fc60000764270 */
[----:B------:R-:W-:-:S05]  /*8640*/  FFMA R9, R28, R144, R9 ;  /* 0x000000901c097223 */ /* 0x000fca0000000009 */
[----:B------:R-:W-:-:S04]  /*8650*/  F2FP.BF16.F32.PACK_AB R9, RZ, R9 ;  /* 0x00000009ff09723e */ /* 0x000fc800000010ff */
[----:B------:R-:W-:Y:S01]  /*8660*/  PRMT R14, R9, 0x7610, R14 ;  /* 0x00007610090e7816 */ /* 0x000fe2000000000e */
[----:B------:R-:W-:-:S05]  /*8670*/  @P2 IMAD.MOV.U32 R9, RZ, RZ, R11 ;  /* 0x000000ffff092224 */ /* 0x000fca00078e000b */
[----:B------:R0:W-:Y:S01]  /*8680*/  @P2 STG.E.U16 desc[UR58][R8.64+0x1d0], R14 ;  /* 0x0001d00e08002986 */ /* 0x0001e2000c10153a */
[----:B------:R-:W-:Y:S05]  /*8690*/  @!P3 BRA `(.L_x_266) ;  /* 0x000000000004b947 */ /* 0x000fea0003800000 */
[----:B------:R0:W5:Y:S02]  /*86a0*/  LDG.E.LTC128B.U16 R149, desc[UR58][R6.64+0x1d2] ;  /* 0x0001d23a06957981 */ /* 0x000164000c1e1520 */
.L_x_266:
[----:B------:R-:W-:Y:S05]  /*86b0*/  BSYNC B1 ;  /* 0x0000000000017941 */ /* 0x000fea0003800000 */
.L_x_265:
[----:B01-345:R-:W-:Y:S01]  /*86c0*/  IMAD.U32 R6, R149, 0x10000, RZ ;  /* 0x0001000095067824 */ /* 0x03bfe200078e00ff */
        /* <DEDUP_REMOVED lines=8> */
.L_x_268:
[----:B------:R-:W-:Y:S05]  /*8750*/  BSYNC B1 ;  /* 0x0000000000017941 */ /* 0x000fea0003800000 */
.L_x_267:
[----:B0----5:R-:W-:Y:S01]  /*8760*/  IMAD.U32 R6, R149, 0x10000, RZ ;  /* 0x0001000095067824 */ /* 0x021fe200078e00ff */
[----:B------:R-:W-:Y:S01]  /*8770*/  ISETP.GT.AND P0, PT, R3, 0x8, P0 ;  /* 0x000000080300780c */ /* 0x000fe20000704270 */
[----:B------:R-:W-:Y:S02]  /*8780*/  BSSY B1, `(.L_x_269) ;  /* 0x000000a000017945 */ /* 0x000fe40003800000 */
[----:B------:R-:W-:Y:S01]  /*8790*/  FMUL R7, R6, R145 ;  /* 0x0000009106077220 */ /* 0x000fe20000400000 */
[----:B------:R-:W-:-:S03]  /*87a0*/  @P1 IMAD.MOV.U32 R6, RZ, RZ, R12 ;  /* 0x000000ffff061224 */ /* 0x000fc600078e000c */
[----:B------:R-:W-:-:S05]  /*87b0*/  FFMA R7, R30, R144, R7 ;  /* 0x000000901e077223 */ /* 0x000fca0000000007 */
[----:B------:R-:W-:-:S04]  /*87c0*/  F2FP.BF16.F32.PACK_AB R7, RZ, R7 ;  /* 0x00000007ff07723e */ /* 0x000fc800000010ff */
[----:B------:R-:W-:Y:S01]  /*87d0*/  PRMT R8, R7, 0x7610, R8 ;  /* 0x0000761007087816 */ /* 0x000fe20000000008 */
[----:B------:R-:W-:-:S05]  /*87e0*/  @P1 IMAD.MOV.U32 R7, RZ, RZ, R13 ;  /* 0x000000ffff071224 */ /* 0x000fca00078e000d */
[----:B------:R0:W-:Y:S01]  /*87f0*/  @P1 STG.E.U16 desc[UR58][R6.64+0x1d0], R8 ;  /* 0x0001d00806001986 */ /* 0x0001e2000c10153a */
[----:B------:R-:W-:Y:S05]  /*8800*/  @!P0 BRA `(.L_x_270) ;  /* 0x0000000000048947 */ /* 0x000fea0003800000 */
[----:B------:R3:W5:Y:S02]  /*8810*/  LDG.E.LTC128B.U16 R149, desc[UR58][R4.64+0x1d2] ;  /* 0x0001d23a04957981 */ /* 0x000764000c1e1520 */
.L_x_270:
[----:B------:R-:W-:Y:S05]  /*8820*/  BSYNC B1 ;  /* 0x0000000000017941 */ /* 0x000fea0003800000 */
.L_x_269:
[----:B------:R-:W-:Y:S05]  /*8830*/  @!P0 BRA `(.L_x_271) ;  /* 0x0000002800708947 */ /* 0x000fea0003800000 */
[----:B-123-5:R-:W-:-:S04]  /*8840*/  IMAD.U32 R4, R149, 0x10000, RZ ;  /* 0x0001000095047824 */ /* 0x02efc800078e00ff */
[----:B------:R-:W-:-:S04]  /*8850*/  FMUL R4, R4, R145 ;  /* 0x0000009104047220 */ /* 0x000fc80000400000 */
[----:B------:R-:W-:-:S05]  /*8860*/  FFMA R4, R31, R144, R4 ;  /* 0x000000901f047223 */ /* 0x000fca0000000004 */
[----:B------:R-:W-:-:S05]  /*8870*/  F2FP.BF16.F32.PACK_AB R4, RZ, R4 ;  /* 0x00000004ff04723e */ /* 0x000fca00000010ff */
[----:B------:R4:W-:Y:S01]  /*8880*/  STG.E.U16 desc[UR58][R12.64+0x1d2], R4 ;  /* 0x0001d2040c007986 */ /* 0x0009e2000c10153a */
[----:B------:R-:W-:Y:S05]  /*8890*/  BRA `(.L_x_271) ;  /* 0x0000002800587947 */ /* 0x000fea0003800000 */
.L_x_34:
[----:B------:R-:W-:Y:S01]  /*88a0*/  ULDC.64 UR4, c[0x0][0x5c0] ;  /* 0x0001700000047ab9 */ /* 0x000fe20000000a00 */
[----:B------:R-:W-:Y:S01]  /*88b0*/  ISETP.GT.AND P3, PT, R8, 0x1, PT ;  /* 0x000000010800780c */ /* 0x000fe20003f64270 */
[-C--:B------:R-:W-:Y:S01]  /*88c0*/  FMUL R136, R136, R144.reuse ;  /* 0x0000009088887220 */ /* 0x080fe20000400000 */
[----:B------:R-:W-:Y:S01]  /*88d0*/  LEA R10, P0, R6, UR4, 0x1 ;  /* 0x00000004060a7c11 */ /* 0x000fe2000f8008ff */
[-C--:B------:R-:W-:Y:S01]  /*88e0*/  FMUL R137, R137, R144.reuse ;  /* 0x0000009089897220 */ /* 0x080fe20000400000 */
[----:B------:R-:W-:Y:S01]  /*88f0*/  SHF.L.U64.HI R5, R4, 0x4, R5 ;  /* 0x0000000404057819 */ /* 0x000fe20000010205 */
[-C--:B------:R-:W-:Y:S01]  /*8900*/  FMUL R138, R138, R144.reuse ;  /* 0x000000908a8a7220 */ /* 0x080fe20000400000 */
[----:B------:R-:W-:Y:S01]  /*8910*/  LEA.HI.X R11, R6, UR5, R9, 0x1, P0 ;  /* 0x00000005060b7c11 */ /* 0x000fe200080f0c09 */
[-C--:B------:R-:W-:Y:S01]  /*8920*/  FMUL R139, R139, R144.reuse ;  /* 0x000000908b8b7220 */ /* 0x080fe20000400000 */
[----:B------:R-:W-:Y:S01]  /*8930*/  ISETP.GT.AND P0, PT, R3, RZ, P3 ;  /* 0x000000ff0300720c */ /* 0x000fe20001f04270 */
[----:B------:R-:W-:Y:S01]  /*8940*/  FMUL R140, R140, R144 ;  /* 0x000000908c8c7220 */ /* 0x000fe20000400000 */
[----:B------:R-:W-:Y:S01]  /*8950*/  F2FP.BF16.F32.PACK_AB R136, RZ, R136 ;  /* 0x00000088ff88723e */ /* 0x000fe200000010ff */
[-C--:B------:R-:W-:Y:S01]  /*8960*/  FMUL R141, R141, R144.reuse ;  /* 0x000000908d8d7220 */ /* 0x080fe20000400000 */
[----:B------:R-:W-:Y:S01]  /*8970*/  F2FP.BF16.F32.PACK_AB R137, RZ, R137 ;  /* 0x00000089ff89723e */ /* 0x000fe200000010ff */
[----:B------:R-:W-:Y:S01]  /*8980*/  FMUL R142, R142, R144 ;  /* 0x000000908e8e7220 */ /* 0x000fe20000400000 */
[----:B------:R-:W-:Y:S01]  /*8990*/  LEA R4, P4, R4, R10, 0x4 ;  /* 0x0000000a04047211 */ /* 0x000fe200078820ff */
[----:B------:R-:W-:Y:S01]  /*89a0*/  @P2 STG.E.U16 desc[UR58][R10.64], R136 ;  /* 0x000000880a002986 */ /* 0x000fe2000c10153a */
[----:B------:R-:W-:Y:S01]  /*89b0*/  ISETP.GT.AND P2, PT, R8, 0x8, PT ;  /* 0x000000080800780c */ /* 0x000fe20003f44270 */
[----:B------:R-:W-:Y:S01]  /*89c0*/  FMUL R143, R143, R144 ;  /* 0x000000908f8f7220 */ /* 0x000fe20000400000 */
[----:B------:R-:W-:Y:S01]  /*89d0*/  ISETP.GT.AND P1, PT, R3, 0x8, P1 ;  /* 0x000000080300780c */ /* 0x000fe20000f24270 */
[--C-:B------:R-:W-:Y:S01]  /*89e0*/  IMAD.X R5, R5, 0x1, R11.reuse, P4 ;  /* 0x0000000105057824 */ /* 0x100fe200020e060b */
[C---:B------:R-:W-:Y:S01]  /*89f0*/  ISETP.GT.AND P5, PT, R3.reuse, RZ, P2 ;  /* 0x000000ff0300720c */ /* 0x040fe200017a4270 */
[--C-:B------:R-:W-:Y:S01]  /*8a00*/  @P0 IMAD.MOV.U32 R6, RZ, RZ, R10.reuse ;  /* 0x000000ffff060224 */ /* 0x100fe200078e000a */
[----:B------:R-:W-:Y:S01]  /*8a10*/  ISETP.GT.AND P3, PT, R3, 0x8, P3 ;  /* 0x000000080300780c */ /* 0x000fe20001f64270 */
[--C-:B------:R-:W-:Y:S01]  /*8a20*/  @P0 IMAD.MOV.U32 R7, RZ, RZ, R11.reuse ;  /* 0x000000ffff070224 */ /* 0x100fe200078e000b */
[----:B------:R-:W-:Y:S01]  /*8a30*/  F2FP.BF16.F32.PACK_AB R138, RZ, R138 ;  /* 0x0000008aff8a723e */ /* 0x000fe200000010ff */
[-C--:B------:R-:W-:Y:S01]  /*8a40*/  FMUL R128, R128, R144.reuse ;  /* 0x0000009080807220 */ /* 0x080fe20000400000 */
[----:B------:R-:W-:Y:S01]  /*8a50*/  F2FP.BF16.F32.PACK_AB R139, RZ, R139 ;  /* 0x0000008bff8b723e */ /* 0x000fe200000010ff */
[-C--:B------:R-:W-:Y:S01]  /*8a60*/  FMUL R129, R129, R144.reuse ;  /* 0x0000009081817220 */ /* 0x080fe20000400000 */
[----:B------:R0:W-:Y:S01]  /*8a70*/  @P0 STG.E.U16 desc[UR58][R6.64+0x2], R137 ;  /* 0x0000028906000986 */ /* 0x0001e2000c10153a */
[----:B------:R-:W-:Y:S01]  /*8a80*/  ISETP.GT.AND P0, PT, R8, 0x9, PT ;  /* 0x000000090800780c */ /* 0x000fe20003f04270 */
[----:B------:R-:W-:Y:S01]  /*8a90*/  FMUL R130, R130, R144 ;  /* 0x0000009082827220 */ /* 0x000fe20000400000 */
[----:B------:R-:W-:Y:S01]  /*8aa0*/  F2FP.BF16.F32.PACK_AB R140, RZ, R140 ;  /* 0x0000008cff8c723e */ /* 0x000fe200000010ff */
[----:B------:R-:W-:Y:S01]  /*8ab0*/  @P1 STG.E.U16 desc[UR58][R4.64], R138 ;  /* 0x0000008a04001986 */ /* 0x000fe2000c10153a */
[----:B------:R-:W-:Y:S01]  /*8ac0*/  ISETP.GT.AND P4, PT, R3, RZ, P0 ;  /* 0x000000ff0300720c */ /* 0x000fe20000784270 */
[-C--:B------:R-:W-:Y:S01]  /*8ad0*/  FMUL R131, R131, R144.reuse ;  /* 0x0000009083837220 */ /* 0x080fe20000400000 */
[----:B------:R-:W-:Y:S01]  /*8ae0*/  ISETP.GT.AND P1, PT, R8, 0x10, PT ;  /* 0x000000100800780c */ /* 0x000fe20003f24270 */
[----:B------:R-:W-:Y:S01]  /*8af0*/  @P3 STG.E.U16 desc[UR58][R4.64+0x2], R139 ;  /* 0x0000028b04003986 */ /* 0x000fe2000c10153a */
[----:B------:R-:W-:Y:S01]  /*8b00*/  F2FP.BF16.F32.PACK_AB R141, RZ, R141 ;  /* 0x0000008dff8d723e */ /* 0x000fe200000010ff */
[-C--:B------:R-:W-:Y:S01]  /*8b10*/  FMUL R132, R132, R144.reuse ;  /* 0x0000009084847220 */ /* 0x080fe20000400000 */
[C---:B------:R-:W-:Y:S01]  /*8b20*/  ISETP.GT.AND P2, PT, R3.reuse, 0x8, P2 ;  /* 0x000000080300780c */ /* 0x040fe20001744270 */
[--C-:B0-----:R-:W-:Y:S01]  /*8b30*/  @P5 IMAD.MOV.U32 R6, RZ, RZ, R10.reuse ;  /* 0x000000ffff065224 */ /* 0x101fe200078e000a */
[----:B------:R-:W-:Y:S01]  /*8b40*/  ISETP.GT.AND P3, PT, R3, 0x8, P0 ;  /* 0x000000080300780c */ /* 0x000fe20000764270 */
[--C-:B------:R-:W-:Y:S01]  /*8b50*/  @P5 IMAD.MOV.U32 R7, RZ, RZ, R11.reuse ;  /* 0x000000ffff075224 */ /* 0x100fe200078e000b */
[----:B------:R-:W-:Y:S01]  /*8b60*/  ISETP.GT.AND P0, PT, R8, 0x11, PT ;  /* 0x000000110800780c */ /* 0x000fe20003f04270 */
[----:B------:R-:W-:Y:S01]  /*8b70*/  FMUL R133, R133, R144 ;  /* 0x0000009085857220 */ /* 0x000fe20000400000 */
[----:B------:R-:W-:Y:S01]  /*8b80*/  F2FP.BF16.F32.PACK_AB R142, RZ, R142 ;  /* 0x0000008eff8e723e */ /* 0x000fe200000010ff */
[-C--:B------:R-:W-:Y:S01]  /*8b90*/  FMUL R134, R134, R144.reuse ;  /* 0x0000009086867220 */ /* 0x080fe20000400000 */
[----:B------:R0:W-:Y:S01]  /*8ba0*/  @P5 STG.E.U16 desc[UR58][R6.64+0x10], R140 ;  /* 0x0000108c06005986 */ /* 0x0001e2000c10153a */
[----:B------:R-:W-:Y:S01]  /*8bb0*/  ISETP.GT.AND P5, PT, R3, RZ, P1 ;  /* 0x000000ff0300720c */ /* 0x000fe20000fa4270 */
[-C--:B------:R-:W-:Y:S01]  /*8bc0*/  FMUL R135, R135, R144.reuse ;  /* 0x0000009087877220 */ /* 0x080fe20000400000 */
[----:B------:R-:W-:Y:S01]  /*8bd0*/  F2FP.BF16.F32.PACK_AB R143, RZ, R143 ;  /* 0x0000008fff8f723e */ /* 0x000fe200000010ff */
[----:B------:R-:W-:Y:S01]  /*8be0*/  FMUL R120, R120, R144 ;  /* 0x0000009078787220 */ /* 0x000fe20000400000 */
[----:B------:R-:W-:Y:S01]  /*8bf0*/  F2FP.BF16.F32.PACK_AB R128, RZ, R128 ;  /* 0x00000080ff80723e */ /* 0x000fe200000010ff */
[-C--:B------:R-:W-:Y:S01]  /*8c00*/  FMUL R121, R121, R144.reuse ;  /* 0x0000009079797220 */ /* 0x080fe20000400000 */
[----:B------:R-:W-:Y:S01]  /*8c10*/  F2FP.BF16.F32.PACK_AB R129, RZ, R129 ;  /* 0x00000081ff81723e */ /* 0x000fe200000010ff */
[-C--:B------:R-:W-:Y:S01]  /*8c20*/  FMUL R122, R122, R144.reuse ;  /* 0x000000907a7a7220 */ /* 0x080fe20000400000 */
[----:B------:R-:W-:Y:S01]  /*8c30*/  ISETP.GT.AND P1, PT, R3, 0x8, P1 ;  /* 0x000000080300780c */ /* 0x000fe20000f24270 */
[----:B------:R-:W-:Y:S01]  /*8c40*/  FMUL R123, R123, R144 ;  /* 0x000000907b7b7220 */ /* 0x000fe20000400000 */
[----:B------:R-:W-:Y:S01]  /*8c50*/  F2FP.BF16.F32.PACK_AB R130, RZ, R130 ;  /* 0x00000082ff82723e */ /* 0x000fe200000010ff */
[--C-:B0-----:R-:W-:Y:S01]  /*8c60*/  @P4 IMAD.MOV.U32 R6, RZ, RZ, R10.reuse ;  /* 0x000000ffff064224 */ /* 0x101fe200078e000a */
[----:B------:R-:W-:Y:S01]  /*8c70*/  F2FP.BF16.F32.PACK_AB R131, RZ, R131 ;  /* 0x00000083ff83723e */ /* 0x000fe200000010ff */
[--C-:B------:R-:W-:Y:S01]  /*8c80*/  @P4 IMAD.MOV.U32 R7, RZ, RZ, R11.reuse ;  /* 0x000000ffff074224 */ /* 0x100fe200078e000b */
[----:B------:R-:W-:Y:S01]  /*8c90*/  F2FP.BF16.F32.PACK_AB R132, RZ, R132 ;  /* 0x00000084ff84723e */ /* 0x000fe200000010ff */
[-C--:B------:R-:W-:Y:S01]  /*8ca0*/  FMUL R124, R124, R144.reuse ;  /* 0x000000907c7c7220 */ /* 0x080fe20000400000 */
[----:B------:R-:W-:Y:S01]  /*8cb0*/  F2FP.BF16.F32.PACK_AB R133, RZ, R133 ;  /* 0x00000085ff85723e */ /* 0x000fe200000010ff */
[-C--:B------:R-:W-:Y:S01]  /*8cc0*/  FMUL R125, R125, R144.reuse ;  /* 0x000000907d7d7220 */ /* 0x080fe20000400000 */
[----:B------:R0:W-:Y:S01]  /*8cd0*/  @P4 STG.E.U16 desc[UR58][R6.64+0x12], R141 ;  /* 0x0000128d06004986 */ /* 0x0001e2000c10153a */
[----:B------:R-:W-:Y:S01]  /*8ce0*/  ISETP.GT.AND P4, PT, R3, RZ, P0 ;  /* 0x000000ff0300720c */ /* 0x000fe20000784270 */
[----:B------:R-:W-:Y:S01]  /*8cf0*/  FMUL R126, R126, R144 ;  /* 0x000000907e7e7220 */ /* 0x000fe20000400000 */
[----:B------:R-:W-:Y:S01]  /*8d00*/  F2FP.BF16.F32.PACK_AB R134, RZ, R134 ;  /* 0x00000086ff86723e */ /* 0x000fe200000010ff */
[----:B------:R-:W-:Y:S01]  /*8d10*/  @P2 STG.E.U16 desc[UR58][R4.64+0x10], R142 ;  /* 0x0000108e04002986 */ /* 0x000fe2000c10153a */
[----:B------:R-:W-:Y:S01]  /*8d20*/  ISETP.GT.AND P2, PT, R8, 0x18, PT ;  /* 0x000000180800780c */ /* 0x000fe20003f44270 */
[-C--:B------:R-:W-:Y:S01]  /*8d30*/  FMUL R127, R127, R144.reuse ;  /* 0x000000907f7f7220 */ /* 0x080fe20000400000 */
[----:B------:R-:W-:Y:S01]  /*8d40*/  F2FP.BF16.F32.PACK_AB R135, RZ, R135 ;  /* 0x00000087ff87723e */ /* 0x000fe200000010ff */
[----:B------:R-:W-:Y:S01]  /*8d50*/  @P3 STG.E.U16 desc[UR58][R4.64+0x12], R143 ;  /* 0x0000128f04003986 */ /* 0x000fe2000c10153a */
[----:B------:R-:W-:Y:S01]  /*8d60*/  ISETP.GT.AND P3, PT, R3, 0x8, P0 ;  /* 0x000000080300780c */ /* 0x000fe20000764270 */
[----:B------:R-:W-:Y:S01]  /*8d70*/  FMUL R112, R112, R144 ;  /* 0x0000009070707220 */ /* 0x000fe20000400000 */
[----:B------:R-:W-:Y:S01]  /*8d80*/  ISETP.GT.AND P0, PT, R8, 0x19, PT ;  /* 0x000000190800780c */ /* 0x000fe20003f04270 */
[--C-:B0-----:R-:W-:Y:S01]  /*8d90*/  @P5 IMAD.MOV.U32 R6, RZ, RZ, R10.reuse ;  /* 0x000000ffff065224 */ /* 0x101fe200078e000a */
[----:B------:R-:W-:Y:S01]  /*8da0*/  F2FP.BF16.F32.PACK_AB R120, RZ, R120 ;  /* 0x00000078ff78723e */ /* 0x000fe200000010ff */
[--C-:B------:R-:W-:Y:S01]  /*8db0*/  @P5 IMAD.MOV.U32 R7, RZ, RZ, R11.reuse ;  /* 0x000000ffff075224 */ /* 0x100fe200078e000b */
[----:B------:R-:W-:Y:S01]  /*8dc0*/  F2FP.BF16.F32.PACK_AB R121, RZ, R121 ;  /* 0x00000079ff79723e */ /* 0x000fe200000010ff */
        /* <DEDUP_REMOVED lines=11> */
[----:B------:R-:W-:Y:S01]  /*8e80*/  FMUL R118, R118, R144 ;  /* 0x0000009076767220 */ /* 0x000fe20000400000 */
[----:B------:R-:W-:Y:S01]  /*8e90*/  F2FP.BF16.F32.PACK_AB R126, RZ, R126 ;  /* 0x0000007eff7e723e */ /* 0x000fe200000010ff */
[----:B------:R-:W-:Y:S01]  /*8ea0*/  FMUL R119, R119, R144 ;  /* 0x0000009077777220 */ /* 0x000fe20000400000 */
[----:B------:R-:W-:Y:S01]  /*8eb0*/  F2FP.BF16.F32.PACK_AB R127, RZ, R127 ;  /* 0x0000007fff7f723e */ /* 0x000fe200000010ff */
        /* <DEDUP_REMOVED lines=8> */
[C---:B------:R-:W-:Y:S01]  /*8f40*/  ISETP.GT.AND P4, PT, R3.reuse, RZ, P0 ;  /* 0x000000ff0300720c */ /* 0x040fe20000784270 */
[-C--:B------:R-:W-:Y:S01]  /*8f50*/  FMUL R106, R106, R144.reuse ;  /* 0x000000906a6a7220 */ /* 0x080fe20000400000 */
[----:B------:R-:W-:Y:S01]  /*8f60*/  F2FP.BF16.F32.PACK_AB R115, RZ, R115 ;  /* 0x00000073ff73723e */ /* 0x000fe200000010ff */
[----:B------:R-:W-:Y:S01]  /*8f70*/  @P1 STG.E.U16 desc[UR58][R4.64+0x20], R130 ;  /* 0x0000208204001986 */ /* 0x000fe2000c10153a */
[----:B------:R-:W-:Y:S01]  /*8f80*/  ISETP.GT.AND P1, PT, R3, 0x8, P2 ;  /* 0x000000080300780c */ /* 0x000fe20001724270 */
[-C--:B------:R-:W-:Y:S01]  /*8f90*/  FMUL R107, R107, R144.reuse ;  /* 0x000000906b6b7220 */ /* 0x080fe20000400000 */
[----:B------:R-:W-:Y:S01]  /*8fa0*/  ISETP.GT.AND P2, PT, R8, 0x20, PT ;  /* 0x000000200800780c */ /* 0x000fe20003f44270 */
        /* <DEDUP_REMOVED lines=251> */
[----:B0-----:R-:W-:Y:S01]  /*9f60*/  @P4 IMAD.MOV.U32 R6, RZ, RZ, R10 ;  /* 0x000000ffff064224 */ /* 0x001fe200078e000a */
[----:B------:R-:W-:Y:S01]  /*9f70*/  F2FP.BF16.F32.PACK_AB R36, RZ, R36 ;  /* 0x00000024ff24723e */ /* 0x000fe200000010ff */
[----:B------:R-:W-:Y:S01]  /*9f80*/  @P4 IMAD.MOV.U32 R7, RZ, RZ, R11 ;  /* 0x000000ffff074224 */ /* 0x000fe200078e000b */
        /* <DEDUP_REMOVED lines=10> */
[----:B------:R-:W-:Y:S01]  /*a030*/  FMUL R31, R31, R144 ;  /* 0x000000901f1f7220 */ /* 0x000fe20000400000 */
[----:B------:R-:W-:Y:S01]  /*a040*/  ISETP.GT.AND P2, PT, R8, 0x58, PT ;  /* 0x000000580800780c */ /* 0x000fe20003f44270 */
[----:B------:R-:W-:Y:S01]  /*a050*/  @P3 STG.E.U16 desc[UR58][R4.64+0x92], R111 ;  /* 0x0000926f04003986 */ /* 0x000fe2000c10153a */
[----:B------:R-:W-:-:S02]  /*a060*/  ISETP.GT.AND P3, PT, R3, 0x8, P0 ;  /* 0x000000080300780c */ /* 0x000fc40000764270 */
[----:B------:R-:W-:Y:S01]  /*a070*/  ISETP.GT.AND P0, PT, R8, 0x59, PT ;  /* 0x000000590800780c */ /* 0x000fe20003f04270 */
[----:B0-----:R-:W-:Y:S01]  /*a080*/  @P5 IMAD.MOV.U32 R6, RZ, RZ, R10 ;  /* 0x000000ffff065224 */ /* 0x001fe200078e000a */
[----:B------:R-:W-:Y:S01]  /*a090*/  F2FP.BF16.F32.PACK_AB R24, RZ, R24 ;  /* 0x00000018ff18723e */ /* 0x000fe200000010ff */
[----:B------:R-:W-:Y:S01]  /*a0a0*/  @P5 IMAD.MOV.U32 R7, RZ, RZ, R11 ;  /* 0x000000ffff075224 */ /* 0x000fe200078e000b */
[----:B------:R-:W-:Y:S02]  /*a0b0*/  F2FP.BF16.F32.PACK_AB R25, RZ, R25 ;  /* 0x00000019ff19723e */ /* 0x000fe400000010ff */
[----:B------:R-:W-:Y:S02]  /*a0c0*/  F2FP.BF16.F32.PACK_AB R26, RZ, R26 ;  /* 0x0000001aff1a723e */ /* 0x000fe400000010ff */
[----:B------:R0:W-:Y:S01]  /*a0d0*/  @P5 STG.E.U16 desc[UR58][R6.64+0xa0], R96 ;  /* 0x0000a06006005986 */ /* 0x0001e2000c10153a */
[----:B------:R-:W-:Y:S02]  /*a0e0*/  ISETP.GT.AND P5, PT, R3, RZ, P2 ;  /* 0x000000ff0300720c */ /* 0x000fe400017a4270 */
[----:B------:R-:W-:-:S02]  /*a0f0*/  F2FP.BF16.F32.PACK_AB R27, RZ, R27 ;  /* 0x0000001bff1b723e */ /* 0x000fc400000010ff */
[----:B------:R-:W-:Y:S02]  /*a100*/  F2FP.BF16.F32.PACK_AB R28, RZ, R28 ;  /* 0x0000001cff1c723e */ /* 0x000fe400000010ff */
[----:B------:R-:W-:Y:S02]  /*a110*/  F2FP.BF16.F32.PACK_AB R29, RZ, R29 ;  /* 0x0000001dff1d723e */ /* 0x000fe400000010ff */
[----:B------:R-:W-:Y:S02]  /*a120*/  F2FP.BF16.F32.PACK_AB R30, RZ, R30 ;  /* 0x0000001eff1e723e */ /* 0x000fe400000010ff */
[----:B------:R-:W-:Y:S01]  /*a130*/  F2FP.BF16.F32.PACK_AB R31, RZ, R31 ;  /* 0x0000001fff1f723e */ /* 0x000fe200000010ff */
[----:B0-----:R-:W-:Y:S02]  /*a140*/  @P4 IMAD.MOV.U32 R6, RZ, RZ, R10 ;  /* 0x000000ffff064224 */ /* 0x001fe400078e000a */
[----:B------:R-:W-:-:S05]  /*a150*/  @P4 IMAD.MOV.U32 R7, RZ, RZ, R11 ;  /* 0x000000ffff074224 */ /* 0x000fca00078e000b */
[----:B------:R0:W-:Y:S01]  /*a160*/  @P4 STG.E.U16 desc[UR58][R6.64+0xa2], R97 ;  /* 0x0000a26106004986 */ /* 0x0001e2000c10153a */
[----:B------:R-:W-:-:S03]  /*a170*/  ISETP.GT.AND P4, PT, R3, RZ, P0 ;  /* 0x000000ff0300720c */ /* 0x000fc60000784270 */
[----:B------:R-:W-:Y:S01]  /*a180*/  @P1 STG.E.U16 desc[UR58][R4.64+0xa0], R98 ;  /* 0x0000a06204001986 */ /* 0x000fe2000c10153a */
[C---:B------:R-:W-:Y:S02]  /*a190*/  ISETP.GT.AND P1, PT, R3.reuse, 0x8, P2 ;  /* 0x000000080300780c */ /* 0x040fe40001724270 */
[C---:B------:R-:W-:Y:S01]  /*a1a0*/  ISETP.GT.AND P2, PT, R8.reuse, 0x60, PT ;  /* 0x000000600800780c */ /* 0x040fe20003f44270 */
[----:B------:R-:W-:Y:S01]  /*a1b0*/  @P3 STG.E.U16 desc[UR58][R4.64+0xa2], R99 ;  /* 0x0000a26304003986 */ /* 0x000fe2000c10153a */
[----:B------:R-:W-:Y:S02]  /*a1c0*/  ISETP.GT.AND P3, PT, R3, 0x8, P0 ;  /* 0x000000080300780c */ /* 0x000fe40000764270 */
[----:B------:R-:W-:Y:S01]  /*a1d0*/  ISETP.GT.AND P0, PT, R8, 0x61, PT ;  /* 0x000000610800780c */ /* 0x000fe20003f04270 */
[----:B0-----:R-:W-:Y:S02]  /*a1e0*/  @P5 IMAD.MOV.U32 R6, RZ, RZ, R10 ;  /* 0x000000ffff065224 */ /* 0x001fe400078e000a */
[----:B------:R-:W-:-:S05]  /*a1f0*/  @P5 IMAD.MOV.U32 R7, RZ, RZ, R11 ;  /* 0x000000ffff075224 */ /* 0x000fca00078e000b */
[----:B------:R0:W-:Y:S01]  /*a200*/  @P5 STG.E.U16 desc[UR58][R6.64+0xb0], R100 ;  /* 0x0000b06406005986 */ /* 0x0001e2000c10153a */
[----:B------:R-:W-:Y:S01]  /*a210*/  ISETP.GT.AND P5, PT, R3, RZ, P2 ;  /* 0x000000ff0300720c */ /* 0x000fe200017a4270 */
        /* <DEDUP_REMOVED lines=181> */
[C---:B------:R-:W-:Y:S02]  /*ad70*/  ISETP.GT.AND P5, PT, R3.reuse, RZ, P2 ;  /* 0x000000ff0300720c */ /* 0x040fe400017a4270 */
[----:B------:R-:W-:Y:S01]  /*ad80*/  ISETP.GT.AND P2, PT, R3, 0x8, P2 ;  /* 0x000000080300780c */ /* 0x000fe20001744270 */
[----:B0-----:R-:W-:Y:S02]  /*ad90*/  @P4 IMAD.MOV.U32 R6, RZ, RZ, R10 ;  /* 0x000000ffff064224 */ /* 0x001fe400078e000a */
[----:B------:R-:W-:-:S05]  /*ada0*/  @P4 IMAD.MOV.U32 R7, RZ, RZ, R11 ;  /* 0x000000ffff074224 */ /* 0x000fca00078e000b */
[----:B------:R0:W-:Y:S01]  /*adb0*/  @P4 STG.E.U16 desc[UR58][R6.64+0x182], R41 ;  /* 0x0001822906004986 */ /* 0x0001e2000c10153a */
[C---:B------:R-:W-:Y:S02]  /*adc0*/  ISETP.GT.AND P4, PT, R3.reuse, RZ, P0 ;  /* 0x000000ff0300720c */ /* 0x040fe40000784270 */
[----:B------:R-:W-:Y:S01]  /*add0*/  ISETP.GT.AND P0, PT, R3, 0x8, P0 ;  /* 0x000000080300780c */ /* 0x000fe20000704270 */
[----:B------:R-:W-:Y:S01]  /*ade0*/  @P1 STG.E.U16 desc[UR58][R4.64+0x180], R42 ;  /* 0x0001802a04001986 */ /* 0x000fe2000c10153a */
[----:B------:R-:W-:-:S03]  /*adf0*/  ISETP.GT.AND P1, PT, R8, 0xd1, PT ;  /* 0x000000d10800780c */ /* 0x000fc60003f24270 */
[----:B------:R-:W-:Y:S01]  /*ae00*/  @P3 STG.E.U16 desc[UR58][R4.64+0x182], R43 ;  /* 0x0001822b04003986 */ /* 0x000fe2000c10153a */
        /* <DEDUP_REMOVED lines=9> */
[----:B------:R-:W-:Y:S04]  /*aea0*/  @P2 STG.E.U16 desc[UR58][R4.64+0x190], R46 ;  /* 0x0001902e04002986 */ /* 0x000fe8000c10153a */
[----:B------:R-:W-:Y:S01]  /*aeb0*/  @P0 STG.E.U16 desc[UR58][R4.64+0x192], R47 ;  /* 0x0001922f04000986 */ /* 0x000fe2000c10153a */
[----:B------:R-:W-:Y:S01]  /*aec0*/  ISETP.GT.AND P0, PT, R3, 0x8, P3 ;  /* 0x000000080300780c */ /* 0x000fe20001f04270 */
[----:B0-----:R-:W-:Y:S02]  /*aed0*/  @P5 IMAD.MOV.U32 R6, RZ, RZ, R10 ;  /* 0x000000ffff065224 */ /* 0x001fe400078e000a */
[----:B------:R-:W-:-:S05]  /*aee0*/  @P5 IMAD.MOV.U32 R7, RZ, RZ, R11 ;  /* 0x000000ffff075224 */ /* 0x000fca00078e000b */
[----:B------:R0:W-:Y:S01]  /*aef0*/  @P5 STG.E.U16 desc[UR58][R6.64+0x1a0], R32 ;  /* 0x0001a02006005986 */ /* 0x0001e2000c10153a */
[----:B------:R-:W-:Y:S02]  /*af00*/  ISETP.GT.AND P5, PT, R3, 0x8, P1 ;  /* 0x000000080300780c */ /* 0x000fe40000fa4270 */
[----:B------:R-:W-:-:S04]  /*af10*/  ISETP.GT.AND P1, PT, R8, 0xd9, PT ;  /* 0x000000d90800780c */ /* 0x000fc80003f24270 */
[----:B------:R-:W-:Y:S01]  /*af20*/  ISETP.GT.AND P3, PT, R3, RZ, P1 ;  /* 0x000000ff0300720c */ /* 0x000fe20000f64270 */
[----:B0-----:R-:W-:Y:S02]  /*af30*/  @P4 IMAD.MOV.U32 R6, RZ, RZ, R10 ;  /* 0x000000ffff064224 */ /* 0x001fe400078e000a */
[----:B------:R-:W-:-:S05]  /*af40*/  @P4 IMAD.MOV.U32 R7, RZ, RZ, R11 ;  /* 0x000000ffff074224 */ /* 0x000fca00078e000b */
[----:B------:R0:W-:Y:S01]  /*af50*/  @P4 STG.E.U16 desc[UR58][R6.64+0x1a2], R33 ;  /* 0x0001a22106004986 */ /* 0x0001e2000c10153a */
[----:B------:R-:W-:-:S03]  /*af60*/  ISETP.GT.AND P4, PT, R8, 0xd8, PT ;  /* 0x000000d80800780c */ /* 0x000fc60003f84270 */
[----:B------:R-:W-:Y:S01]  /*af70*/  @P0 STG.E.U16 desc[UR58][R4.64+0x1a0], R34 ;  /* 0x0001a02204000986 */ /* 0x000fe2000c10153a */
[C---:B------:R-:W-:Y:S02]  /*af80*/  ISETP.GT.AND P2, PT, R3.reuse, RZ, P4 ;  /* 0x000000ff0300720c */ /* 0x040fe40002744270 */
[C---:B------:R-:W-:Y:S01]  /*af90*/  ISETP.GT.AND P4, PT, R3.reuse, 0x8, P4 ;  /* 0x000000080300780c */ /* 0x040fe20002784270 */
[----:B------:R-:W-:Y:S01]  /*afa0*/  @P5 STG.E.U16 desc[UR58][R4.64+0x1a2], R35 ;  /* 0x0001a22304005986 */ /* 0x000fe2000c10153a */
[----:B------:R-:W-:Y:S02]  /*afb0*/  ISETP.GT.AND P5, PT, R3, 0x8, P1 ;  /* 0x000000080300780c */ /* 0x000fe40000fa4270 */
[C---:B------:R-:W-:Y:S02]  /*afc0*/  ISETP.GT.AND P0, PT, R8.reuse, 0xe1, PT ;  /* 0x000000e10800780c */ /* 0x040fe40003f04270 */
[----:B------:R-:W-:-:S05]  /*afd0*/  ISETP.GT.AND P1, PT, R8, 0xe9, PT ;  /* 0x000000e90800780c */ /* 0x000fca0003f24270 */
[----:B0-----:R-:W-:Y:S02]  /*afe0*/  @P2 IMAD.MOV.U32 R6, RZ, RZ, R10 ;  /* 0x000000ffff062224 */ /* 0x001fe400078e000a */
[----:B------:R-:W-:-:S05]  /*aff0*/  @P2 IMAD.MOV.U32 R7, RZ, RZ, R11 ;  /* 0x000000ffff072224 */ /* 0x000fca00078e000b */
[----:B------:R0:W-:Y:S01]  /*b000*/  @P2 STG.E.U16 desc[UR58][R6.64+0x1b0], R36 ;  /* 0x0001b02406002986 */ /* 0x0001e2000c10153a */
[----:B------:R-:W-:Y:S01]  /*b010*/  ISETP.GT.AND P2, PT, R8, 0xe8, PT ;  /* 0x000000e80800780c */ /* 0x000fe20003f44270 */
        /* <DEDUP_REMOVED lines=8> */
[C---:B------:R-:W-:Y:S02]  /*b0a0*/  ISETP.GT.AND P5, PT, R3.reuse, RZ, P0 ;  /* 0x000000ff0300720c */ /* 0x040fe400007a4270 */
[----:B------:R-:W-:-:S07]  /*b0b0*/  ISETP.GT.AND P0, PT, R3, 0x8, P0 ;  /* 0x000000080300780c */ /* 0x000fce0000704270 */
        /* <DEDUP_REMOVED lines=10> */
[----:B------:R-:W-:Y:S04]  /*b160*/  @P3 STG.E.U16 desc[UR58][R4.64+0x1c0], R26 ;  /* 0x0001c01a04003986 */ /* 0x000fe8000c10153a */
[----:B------:R-:W-:Y:S06]  /*b170*/  @P0 STG.E.U16 desc[UR58][R4.64+0x1c2], R27 ;  /* 0x0001c21b04000986 */ /* 0x000fec000c10153a */
[----:B0-----:R-:W-:-:S02]  /*b180*/  @P5 IMAD.MOV.U32 R6, RZ, RZ, R10 ;  /* 0x000000ffff065224 */ /* 0x001fc400078e000a */
[----:B------:R-:W-:-:S05]  /*b190*/  @P5 IMAD.MOV.U32 R7, RZ, RZ, R11 ;  /* 0x000000ffff075224 */ /* 0x000fca00078e000b */
[----:B------:R0:W-:Y:S04]  /*b1a0*/  @P5 STG.E.U16 desc[UR58][R6.64+0x1d0], R28 ;  /* 0x0001d01c06005986 */ /* 0x0001e8000c10153a */
[----:B------:R1:W-:Y:S04]  /*b1b0*/  @P4 STG.E.U16 desc[UR58][R10.64+0x1d2], R29 ;  /* 0x0001d21d0a004986 */ /* 0x0003e8000c10153a */
[----:B------:R1:W-:Y:S01]  /*b1c0*/  @P2 STG.E.U16 desc[UR58][R4.64+0x1d0], R30 ;  /* 0x0001d01e04002986 */ /* 0x0003e2000c10153a */
[----:B0-----:R-:W-:Y:S02]  /*b1d0*/  @P1 IMAD.MOV.U32 R6, RZ, RZ, R4 ;  /* 0x000000ffff061224 */ /* 0x001fe400078e0004 */
[----:B------:R-:W-:-:S05]  /*b1e0*/  @P1 IMAD.MOV.U32 R7, RZ, RZ, R5 ;  /* 0x000000ffff071224 */ /* 0x000fca00078e0005 */
[----:B------:R1:W-:Y:S02]  /*b1f0*/  @P1 STG.E.U16 desc[UR58][R6.64+0x1d2], R31 ;  /* 0x0001d21f06001986 */ /* 0x0003e4000c10153a */
.L_x_271:
[----:B------:R-:W-:Y:S05]  /*b200*/  BSYNC B0 ;  /* 0x0000000000007941 */ /* 0x000fea0003800000 */
.L_x_33:
[----:B------:R-:W-:Y:S01]  /*b210*/  ULDC UR4, c[0x0][0xc] ;  /* 0x0000030000047ab9 */ /* 0x000fe20000000800 */
[----:B------:R-:W-:Y:S01]  /*b220*/  ULDC UR5, c[0x0][0x10] ;  /* 0x0000040000057ab9 */ /* 0x000fe20000000800 */
[----:B------:R-:W0:Y:S01]  /*b230*/  LDC R3, c[0x0][0x14] ;  /* 0x00000500ff037b82 */ /* 0x000e220000000800 */
[----:B------:R-:W-:Y:S01]  /*b240*/  UIMAD.WIDE.U32 UR4, UR4, UR5, URZ ;  /* 0x00000005040472a5 */ /* 0x000fe2000f8e003f */
[----:B-----5:R-:W-:Y:S02]  /*b250*/  IMAD.MOV.U32 R149, RZ, RZ, -0x1 ;  /* 0xffffffffff957424 */ /* 0x020fe400078e00ff */
[----:B------:R-:W-:-:S03]  /*b260*/  IMAD.MOV.U32 R147, RZ, RZ, -0x1 ;  /* 0xffffffffff937424 */ /* 0x000fc600078e00ff */
[----:B0-----:R-:W-:-:S04]  /*b270*/  IMAD.WIDE.U32 R16, R3, UR4, R16 ;  /* 0x0000000403107c25 */ /* 0x001fc8000f8e0010 */
[----:B------:R-:W-:Y:S01]  /*b280*/  IMAD R3, R3, UR5, RZ ;  /* 0x0000000503037c24 */ /* 0x000fe2000f8e02ff */
[----:B------:R-:W-:Y:S02]  /*b290*/  ULDC.64 UR4, c[0x0][0x650] ;  /* 0x0001940000047ab9 */ /* 0x000fe40000000a00 */
[----:B------:R-:W-:Y:S01]  /*b2a0*/  ISETP.GE.U32.AND P0, PT, R16, UR4, PT ;  /* 0x0000000410007c0c */ /* 0x000fe2000bf06070 */
[--C-:B------:R-:W-:Y:S01]  /*b2b0*/  IMAD.IADD R17, R17, 0x1, R3.reuse ;  /* 0x0000000111117824 */ /* 0x100fe200078e0203 */
[----:B------:R-:W-:-:S04]  /*b2c0*/  PRMT R3, RZ, 0x7610, R3 ;  /* 0x00007610ff037816 */ /* 0x000fc80000000003 */
[----:B------:R-:W-:-:S13]  /*b2d0*/  ISETP.GE.U32.AND.EX P0, PT, R17, UR5, PT, P0 ;  /* 0x0000000511007c0c */ /* 0x000fda000bf06100 */
[----:B------:R-:W-:Y:S05]  /*b2e0*/  @P0 BRA `(.L_x_272) ;  /* 0x0000000400640947 */ /* 0x000fea0003800000 */
[----:B----4-:R-:W0:Y:S01]  /*b2f0*/  S2R R12, SR_CTAID.X ;  /* 0x00000000000c7919 */ /* 0x010e220000002500 */
[----:B-1----:R-:W1:Y:S01]  /*b300*/  LDC.64 R10, c[0x0][0x628] ;  /* 0x00018a00ff0a7b82 */ /* 0x002e620000000a00 */
[----:B------:R-:W-:Y:S01]  /*b310*/  ULDC UR4, c[0x0][0x150] ;  /* 0x0000540000047ab9 */ /* 0x000fe20000000800 */
[----:B------:R-:W-:Y:S01]  /*b320*/  IMAD.MOV.U32 R8, RZ, RZ, R16 ;  /* 0x000000ffff087224 */ /* 0x000fe200078e0010 */
[----:B------:R-:W4:Y:S01]  /*b330*/  S2R R24, SR_CTAID.Y ;  /* 0x0000000000187919 */ /* 0x000f220000002600 */
[----:B------:R-:W-:-:S04]  /*b340*/  IMAD.MOV.U32 R9, RZ, RZ, R17 ;  /* 0x000000ffff097224 */ /* 0x000fc800078e0011 */
[----:B------:R-:W2:Y:S08]  /*b350*/  LDC R21, c[0x0][0x144] ;  /* 0x00005100ff157b82 */ /* 0x000eb00000000800 */
[----:B------:R-:W2:Y:S08]  /*b360*/  LDC R0, c[0x0][0x630] ;  /* 0x00018c00ff007b82 */ /* 0x000eb00000000800 */
[----:B------:R-:W2:Y:S01]  /*b370*/  LDC.64 R14, c[0x0][0x620] ;  /* 0x00018800ff0e7b82 */ /* 0x000ea20000000a00 */
[----:B-1----:R-:W-:-:S04]  /*b380*/  ISETP.NE.U32.AND P0, PT, R10, RZ, PT ;  /* 0x000000ff0a00720c */ /* 0x002fc80003f05070 */
[----:B------:R-:W-:Y:S02]  /*b390*/  ISETP.NE.AND.EX P0, PT, R11, RZ, PT, P0 ;  /* 0x000000ff0b00720c */ /* 0x000fe40003f05300 */
[----:B0-----:R-:W-:-:S05]  /*b3a0*/  I2FP.F32.U32 R3, R12 ;  /* 0x0000000c00037245 */ /* 0x001fca0000201000 */
[----:B------:R-:W-:-:S04]  /*b3b0*/  FMUL R3, R3, UR4 ;  /* 0x0000000403037c20 */ /* 0x000fc80008400000 */
[----:B------:R0:W1:Y:S02]  /*b3c0*/  F2I.U32.TRUNC.NTZ R20, R3 ;  /* 0x0000000300147305 */ /* 0x000064000020f000 */
[----:B----4-:R-:W-:Y:S05]  /*b3d0*/  @!P0 BRA `(.L_x_273) ;  /* 0x0000000000288947 */ /* 0x010fea0003800000 */
[----:B0-----:R-:W0:Y:S02]  /*b3e0*/  LDC R3, c[0x0][0x634] ;  /* 0x00018d00ff037b82 */ /* 0x001e240000000800 */
[----:B0-----:R-:W-:-:S05]  /*b3f0*/  IADD3 R3, P0, R16, R3, RZ ;  /* 0x0000000310037210 */ /* 0x001fca0007f1e0ff */
[----:B------:R-:W-:-:S04]  /*b400*/  IMAD.X R13, RZ, RZ, R17, P0 ;  /* 0x000000ffff0d7224 */ /* 0x000fc800000e0611 */
[----:B--23--:R-:W-:-:S04]  /*b410*/  IMAD.WIDE.U32 R4, R13, R10, RZ ;  /* 0x0000000a0d047225 */ /* 0x00cfc800078e00ff */
[----:B------:R-:W-:-:S04]  /*b420*/  IMAD.WIDE.U32 R6, P0, R3, R11, R4 ;  /* 0x0000000b03067225 */ /* 0x000fc80007800004 */
[----:B------:R-:W-:-:S04]  /*b430*/  IMAD.WIDE.U32 R4, R3, R10, RZ ;  /* 0x0000000a03047225 */ /* 0x000fc800078e00ff */
[----:B------:R-:W-:Y:S01]  /*b440*/  IMAD.X R9, RZ, RZ, RZ, P0 ;  /* 0x000000ffff097224 */ /* 0x000fe200000e06ff */
[----:B------:R-:W-:Y:S01]  /*b450*/  IADD3 RZ, P0, R5, R6, RZ ;  /* 0x0000000605ff7210 */ /* 0x000fe20007f1e0ff */
[----:B------:R-:W-:-:S04]  /*b460*/  IMAD.MOV.U32 R8, RZ, RZ, R7 ;  /* 0x000000ffff087224 */ /* 0x000fc800078e0007 */
[----:B------:R-:W-:-:S08]  /*b470*/  IMAD.WIDE.U32.X R8, R13, R11, R8, P0 ;  /* 0x0000000b0d087225 */ /* 0x000fd000000e0408 */
.L_x_273:
[----:B------:R-:W4:Y:S01]  /*b480*/  LDC.64 R28, c[0x0][0x640] ;  /* 0x00019000ff1c7b82 */ /* 0x000f220000000a00 */
[-CC-:B--2---:R-:W-:Y:S01]  /*b490*/  SHF.R.U64 R147, R8, R0.reuse, R9.reuse ;  /* 0x0000000008937219 */ /* 0x184fe20000001209 */
[----:B-1----:R-:W-:Y:S01]  /*b4a0*/  IMAD.MOV R20, RZ, RZ, -R20 ;  /* 0x000000ffff147224 */ /* 0x002fe200078e0a14 */
[----:B------:R-:W-:Y:S01]  /*b4b0*/  SHF.R.U32.HI R0, RZ, R0, R9 ;  /* 0x00000000ff007219 */ /* 0x000fe20000011609 */
[----:B------:R-:W-:Y:S01]  /*b4c0*/  ULDC UR4, c[0x0][0x154] ;  /* 0x0000550000047ab9 */ /* 0x000fe20000000800 */
[----:B0-----:R-:W-:Y:S01]  /*b4d0*/  IADD3 R3, P0, RZ, -R147, RZ ;  /* 0x80000093ff037210 */ /* 0x001fe20007f1e0ff */
[----:B------:R-:W-:Y:S02]  /*b4e0*/  IMAD R21, R21, R20, R12 ;  /* 0x0000001415157224 */ /* 0x000fe400078e020c */
[----:B------:R-:W0:Y:S01]  /*b4f0*/  LDC R6, c[0x0][0x618] ;  /* 0x00018600ff067b82 */ /* 0x000e220000000800 */
[----:B------:R-:W-:Y:S02]  /*b500*/  IMAD.MOV.U32 R7, RZ, RZ, 0x1 ;  /* 0x00000001ff077424 */ /* 0x000fe400078e00ff */
[----:B---3--:R-:W-:-:S04]  /*b510*/  IMAD.X R5, RZ, RZ, ~R0, P0 ;  /* 0x000000ffff057224 */ /* 0x008fc800000e0e00 */
[-C--:B------:R-:W-:Y:S01]  /*b520*/  IMAD R0, R5, R14.reuse, RZ ;  /* 0x0000000e05007224 */ /* 0x080fe200078e02ff */
[----:B------:R-:W1:Y:S01]  /*b530*/  LDC R8, c[0x0][0x608] ;  /* 0x00018200ff087b82 */ /* 0x000e620000000800 */
[----:B------:R-:W-:-:S04]  /*b540*/  IMAD.WIDE.U32 R4, R3, R14, R16 ;  /* 0x0000000e03047225 */ /* 0x000fc800078e0010 */
[----:B------:R-:W-:Y:S01]  /*b550*/  IMAD R3, R3, R15, R0 ;  /* 0x0000000f03037224 */ /* 0x000fe200078e0200 */
[----:B------:R-:W-:Y:S02]  /*b560*/  I2FP.F32.U32 R0, R24 ;  /* 0x0000001800007245 */ /* 0x000fe40000201000 */
[----:B------:R-:W2:Y:S01]  /*b570*/  LDC R26, c[0x0][0x658] ;  /* 0x00019600ff1a7b82 */ /* 0x000ea20000000800 */
[----:B------:R-:W-:Y:S01]  /*b580*/  IMAD.IADD R3, R5, 0x1, R3 ;  /* 0x0000000105037824 */ /* 0x000fe200078e0203 */
[----:B----4-:R-:W-:Y:S01]  /*b590*/  ISETP.NE.U32.AND P0, PT, R28, RZ, PT ;  /* 0x000000ff1c00720c */ /* 0x010fe20003f05070 */
[----:B------:R-:W-:Y:S01]  /*b5a0*/  FMUL R0, R0, UR4 ;  /* 0x0000000400007c20 */ /* 0x000fe20008400000 */
[----:B------:R-:W-:Y:S02]  /*b5b0*/  IMAD.MOV.U32 R5, RZ, RZ, -0x1 ;  /* 0xffffffffff057424 */ /* 0x000fe400078e00ff */
[----:B------:R-:W-:Y:S01]  /*b5c0*/  ISETP.NE.AND.EX P0, PT, R29, RZ, PT, P0 ;  /* 0x000000ff1d00720c */ /* 0x000fe20003f05300 */
[----:B------:R3:W4:Y:S01]  /*b5d0*/  F2I.U32.TRUNC.NTZ R13, R0 ;  /* 0x00000000000d7305 */ /* 0x000722000020f000 */
[----:B------:R-:W3:Y:S01]  /*b5e0*/  LDC R15, c[0x0][0x148] ;  /* 0x00005200ff0f7b82 */ /* 0x000ee20000000800 */
[----:B0-----:R-:W-:-:S02]  /*b5f0*/  SHF.R.U64 R12, R4, R6, R3 ;  /* 0x00000006040c7219 */ /* 0x001fc40000001203 */
[----:B------:R-:W-:-:S05]  /*b600*/  SHF.R.U32.HI R3, RZ, R6, R3 ;  /* 0x00000006ff037219 */ /* 0x000fca0000011603 */
[----:B------:R-:W0:Y:S01]  /*b610*/  LDC R20, c[0x0][0x600] ;  /* 0x00018000ff147b82 */ /* 0x000e220000000800 */
[-CC-:B-1----:R-:W-:Y:S02]  /*b620*/  SHF.R.U64 R10, R12, R8.reuse, R3.reuse ;  /* 0x000000080c0a7219 */ /* 0x182fe40000001203 */
[----:B------:R-:W-:-:S05]  /*b630*/  SHF.R.U32.HI R3, RZ, R8, R3 ;  /* 0x00000008ff037219 */ /* 0x000fca0000011603 */
[----:B------:R-:W1:Y:S01]  /*b640*/  LDC R27, c[0x0][0x648] ;  /* 0x00019200ff1b7b82 */ /* 0x000e620000000800 */
[-C--:B--2---:R-:W-:Y:S02]  /*b650*/  SHF.L.U32 R4, R5, R26.reuse, RZ ;  /* 0x0000001a05047219 */ /* 0x084fe400000006ff */
[-CC-:B------:R-:W-:Y:S02]  /*b660*/  SHF.R.U64 R14, R10, R26.reuse, R3.reuse ;  /* 0x0000001a0a0e7219 */ /* 0x180fe40000001203 */
[----:B------:R-:W-:Y:S02]  /*b670*/  SHF.R.U32.HI R5, RZ, R26, R3 ;  /* 0x0000001aff057219 */ /* 0x000fe40000011603 */
[----:B------:R-:W-:Y:S01]  /*b680*/  LOP3.LUT R25, RZ, R4, RZ, 0x33, !PT ;  /* 0x00000004ff197212 */ /* 0x000fe200078e33ff */
[----:B------:R-:W2:Y:S01]  /*b690*/  LDC R30, c[0x0][0x638] ;  /* 0x00018e00ff1e7b82 */ /* 0x000ea20000000800 */
[----:B------:R-:W-:Y:S01]  /*b6a0*/  SHF.L.U32 R26, R7, R26, RZ ;  /* 0x0000001a071a7219 */ /* 0x000fe200000006ff */
[----:B------:R-:W-:-:S06]  /*b6b0*/  IMAD.MOV.U32 R4, RZ, RZ, R14 ;  /* 0x000000ffff047224 */ /* 0x000fcc00078e000e */
[----:B------:R-:W0:Y:S01]  /*b6c0*/  LDC R31, c[0x0][0x610] ;  /* 0x00018400ff1f7b82 */ /* 0x000e220000000800 */
[----:B----4-:R-:W-:Y:S05]  /*b6d0*/  @!P0 BRA `(.L_x_274) ;  /* 0x0000000000288947 */ /* 0x010fea0003800000 */
        /* <DEDUP_REMOVED lines=10> */
.L_x_274:
[----:B------:R-:W-:Y:S01]  /*b780*/  ISETP.NE.AND P0, PT, R2, 0x1, PT ;  /* 0x000000010200780c */ /* 0x000fe20003f05270 */
[----:B0-----:R-:W-:Y:S01]  /*b790*/  VIADD R7, R20, 0xffffffff ;  /* 0xffffffff14077836 */ /* 0x001fe20000000000 */
[----:B-1-3--:R-:W-:Y:S01]  /*b7a0*/  SHF.R.U64 R0, R4, R27, R5 ;  /* 0x0000001b04007219 */ /* 0x00afe20000001205 */
[----:B------:R-:W-:Y:S01]  /*b7b0*/  IMAD.MOV R13, RZ, RZ, -R13 ;  /* 0x000000ffff0d7224 */ /* 0x000fe200078e0a0d */
[----:B------:R-:W-:Y:S01]  /*b7c0*/  LOP3.LUT R5, R10, R25, RZ, 0xc0, !PT ;  /* 0x000000190a057212 */ /* 0x000fe200078ec0ff */
[----:B------:R-:W-:Y:S01]  /*b7d0*/  IMAD.MOV.U32 R4, RZ, RZ, 0x1 ;  /* 0x00000001ff047424 */ /* 0x000fe200078e00ff */
[----:B------:R-:W-:Y:S01]  /*b7e0*/  LOP3.LUT R12, R12, R7, RZ, 0xc0, !PT ;  /* 0x000000070c0c7212 */ /* 0x000fe200078ec0ff */
[----:B------:R-:W-:Y:S02]  /*b7f0*/  IMAD.MOV R3, RZ, RZ, -R0 ;  /* 0x000000ffff037224 */ /* 0x000fe400078e0a00 */
[----:B------:R-:W-:Y:S02]  /*b800*/  IMAD R0, R26, R0, R5 ;  /* 0x000000001a007224 */ /* 0x000fe400078e0205 */
[----:B--2---:R-:W-:-:S02]  /*b810*/  IMAD R3, R3, R30, R14 ;  /* 0x0000001e03037224 */ /* 0x004fc400078e020e */
[----:B------:R-:W-:Y:S02]  /*b820*/  @P0 IMAD R21, R15, R13, R24 ;  /* 0x0000000d0f150224 */ /* 0x000fe400078e0218 */
[----:B------:R-:W-:Y:S01]  /*b830*/  IMAD R5, R3, R20, R12 ;  /* 0x0000001403057224 */ /* 0x000fe200078e020c */
[----:B------:R-:W-:Y:S01]  /*b840*/  PRMT R3, R4, 0x7610, R3 ;  /* 0x0000761004037816 */ /* 0x000fe20000000003 */
[----:B------:R-:W-:-:S05]  /*b850*/  IMAD R0, R0, R31, R21 ;  /* 0x0000001f00007224 */ /* 0x000fca00078e0215 */
[----:B------:R-:W-:Y:S02]  /*b860*/  SEL R149, R5, R0, !P0 ;  /* 0x0000000005957207 */ /* 0x000fe40004000000 */
[----:B------:R-:W-:-:S07]  /*b870*/  SEL R0, R0, R5, !P0 ;  /* 0x0000000500007207 */ /* 0x000fce0004000000 */
.L_x_272:
[----:B------:R-:W-:Y:S01]  /*b880*/  LOP3.LUT P0, RZ, R3, 0xff, RZ, 0xc0, !PT ;  /* 0x000000ff03ff7812 */ /* 0x000fe2000780c0ff */
[----:B------:R-:W-:-:S12]  /*b890*/  IMAD.MOV.U32 R148, RZ, RZ, R0 ;  /* 0x000000ffff947224 */ /* 0x000fd800078e0000 */
[----:B------:R-:W-:Y:S05]  /*b8a0*/  @P0 BRA `(.L_x_275) ;  /* 0xffffff5800840947 */ /* 0x000fea000383ffff */
[----:B------:R-:W-:Y:S05]  /*b8b0*/  EXIT ;  /* 0x000000000000794d */ /* 0x000fea0003800000 */
.L_x_8:
[----:B0-----:R-:W-:Y:S01]  /*b8c0*/  ULDC.64 UR4, c[0x0][0x650] ;  /* 0x0001940000047ab9 */ /* 0x001fe20000000a00 */
        /* <DEDUP_REMOVED lines=25> */
.L_x_277:
[----:B------:R-:W0:Y:S01]  /*ba60*/  LDC.64 R28, c[0x0][0x640] ;  /* 0x00019000ff1c7b82 */ /* 0x000e220000000a00 */
[-CC-:B------:R-:W-:Y:S01]  /*ba70*/  SHF.R.U64 R22, R12, R6.reuse, R13.reuse ;  /* 0x000000060c167219 */ /* 0x180fe2000000120d */
[----:B------:R-:W-:Y:S01]  /*ba80*/  IMAD.MOV.U32 R30, RZ, RZ, 0x1 ;  /* 0x00000001ff1e7424 */ /* 0x000fe200078e00ff */
[----:B------:R-:W-:Y:S02]  /*ba90*/  SHF.R.U32.HI R6, RZ, R6, R13 ;  /* 0x00000006ff067219 */ /* 0x000fe4000001160d */
        /* <DEDUP_REMOVED lines=8> */
[----:B------:R-:W-:Y:S01]  /*bb20*/  IMAD.IADD R9, R9, 0x1, R11 ;  /* 0x0000000109097824 */ /* 0x000fe200078e020b */
[----:B0-----:R-:W-:-:S04]  /*bb30*/  ISETP.NE.U32.AND P0, PT, R28, RZ, PT ;  /* 0x000000ff1c00720c */ /* 0x001fc80003f05070 */
[----:B------:R-:W-:Y:S02]  /*bb40*/  ISETP.NE.AND.EX P0, PT, R29, RZ, PT, P0 ;  /* 0x000000ff1d00720c */ /* 0x000fe40003f05300 */
[----:B------:R-:W0:Y:S01]  /*bb50*/  LDC R20, c[0x0][0x600] ;  /* 0x00018000ff147b82 */ /* 0x000e220000000800 */
[-CC-:B-1----:R-:W-:Y:S01]  /*bb60*/  SHF.R.U64 R14, R8, R10.reuse, R9.reuse ;  /* 0x0000000a080e7219 */ /* 0x182fe20000001209 */
[----:B------:R-:W-:Y:S01]  /*bb70*/  IMAD.MOV.U32 R8, RZ, RZ, -0x1 ;  /* 0xffffffffff087424 */ /* 0x000fe200078e00ff */
[----:B------:R-:W-:-:S05]  /*bb80*/  SHF.R.U32.HI R9, RZ, R10, R9 ;  /* 0x0000000aff097219 */ /* 0x000fca0000011609 */
[----:B------:R-:W1:Y:S01]  /*bb90*/  LDC R24, c[0x0][0x648] ;  /* 0x00019200ff187b82 */ /* 0x000e620000000800 */
[-CC-:B--2---:R-:W-:Y:S02]  /*bba0*/  SHF.R.U64 R23, R14, R12.reuse, R9.reuse ;  /* 0x0000000c0e177219 */ /* 0x184fe40000001209 */
[----:B------:R-:W-:-:S05]  /*bbb0*/  SHF.R.U32.HI R6, RZ, R12, R9 ;  /* 0x0000000cff067219 */ /* 0x000fca0000011609 */
[----:B------:R-:W2:Y:S01]  /*bbc0*/  LDC R26, c[0x0][0x638] ;  /* 0x00018e00ff1a7b82 */ /* 0x000ea20000000800 */
[-C--:B---3--:R-:W-:Y:S02]  /*bbd0*/  SHF.L.U32 R8, R8, R27.reuse, RZ ;  /* 0x0000001b08087219 */ /* 0x088fe400000006ff */
[-CC-:B------:R-:W-:Y:S02]  /*bbe0*/  SHF.R.U64 R25, R23, R27.reuse, R6.reuse ;  /* 0x0000001b17197219 */ /* 0x180fe40000001206 */
[----:B------:R-:W-:Y:S02]  /*bbf0*/  LOP3.LUT R32, RZ, R8, RZ, 0x33, !PT ;  /* 0x00000008ff207212 */ /* 0x000fe400078e33ff */
[----:B------:R-:W-:Y:S01]  /*bc00*/  SHF.R.U32.HI R9, RZ, R27, R6 ;  /* 0x0000001bff097219 */ /* 0x000fe20000011606 */
[----:B------:R-:W3:Y:S01]  /*bc10*/  LDC R31, c[0x0][0x610] ;  /* 0x00018400ff1f7b82 */ /* 0x000ee20000000800 */
[----:B------:R-:W-:Y:S01]  /*bc20*/  IMAD.MOV.U32 R8, RZ, RZ, R25 ;  /* 0x000000ffff087224 */ /* 0x000fe200078e0019 */
[----:B------:R-:W-:Y:S06]  /*bc30*/  @!P0 BRA `(.L_x_278) ;  /* 0x0000000000288947 */ /* 0x000fec0003800000 */
        /* <DEDUP_REMOVED lines=10> */
.L_x_278:
[----:B------:R-:W-:Y:S02]  /*bce0*/  ISETP.NE.AND P0, PT, R2, 0x1, PT ;  /* 0x000000010200780c */ /* 0x000fe40003f05270 */
[----:B-1----:R-:W-:Y:S01]  /*bcf0*/  SHF.R.U64 R6, R8, R24, R9 ;  /* 0x0000001808067219 */ /* 0x002fe20000001209 */
[----:B0-----:R-:W-:Y:S01]  /*bd00*/  VIADD R9, R20, 0xffffffff ;  /* 0xffffffff14097836 */ /* 0x001fe20000000000 */
[----:B------:R-:W-:Y:S02]  /*bd10*/  SHF.L.U32 R30, R30, R27, RZ ;  /* 0x0000001b1e1e7219 */ /* 0x000fe400000006ff */
[----:B------:R-:W-:Y:S01]  /*bd20*/  LOP3.LUT R5, R23, R32, RZ, 0xc0, !PT ;  /* 0x0000002017057212 */ /* 0x000fe200078ec0ff */
[----:B------:R-:W-:-:S04]  /*bd30*/  IMAD.MOV R8, RZ, RZ, -R6 ;  /* 0x000000ffff087224 */ /* 0x000fc800078e0a06 */
[----:B------:R-:W-:Y:S01]  /*bd40*/  IMAD R6, R30, R6, R5 ;  /* 0x000000061e067224 */ /* 0x000fe200078e0205 */
[----:B------:R-:W-:Y:S01]  /*bd50*/  LOP3.LUT R5, R14, R9, RZ, 0xc0, !PT ;  /* 0x000000090e057212 */ /* 0x000fe200078ec0ff */
[----:B------:R-:W-:Y:S02]  /*bd60*/  @P0 IMAD R3, R7, R21, R4 ;  /* 0x0000001507030224 */ /* 0x000fe400078e0204 */
[----:B--2---:R-:W-:Y:S02]  /*bd70*/  IMAD R4, R8, R26, R25 ;  /* 0x0000001a08047224 */ /* 0x004fe400078e0219 */
[----:B---3--:R-:W-:Y:S02]  /*bd80*/  IMAD R3, R6, R31, R3 ;  /* 0x0000001f06037224 */ /* 0x008fe400078e0203 */
[----:B------:R-:W-:Y:S02]  /*bd90*/  IMAD R4, R4, R20, R5 ;  /* 0x0000001404047224 */ /* 0x000fe400078e0205 */
[----:B------:R-:W-:-:S02]  /*bda0*/  IMAD.MOV.U32 R8, RZ, RZ, 0x1 ;  /* 0x00000001ff087424 */ /* 0x000fc400078e00ff */
[----:B------:R-:W-:Y:S01]  /*bdb0*/  IMAD.MOV.U32 R6, RZ, RZ, R22 ;  /* 0x000000ffff067224 */ /* 0x000fe200078e0016 */
[----:B------:R-:W-:Y:S02]  /*bdc0*/  SEL R20, R4, R3, !P0 ;  /* 0x0000000304147207 */ /* 0x000fe40004000000 */
[----:B------:R-:W-:-:S07]  /*bdd0*/  SEL R13, R3, R4, !P0 ;  /* 0x00000004030d7207 */ /* 0x000fce0004000000 */
.L_x_276:
[----:B------:R-:W-:-:S08]  /*bde0*/  NOP ;  /* 0x0000000000007918 */ /* 0x000fd00000000000 */
[----:B------:R-:W0:-:S00]  /*bdf0*/  USETMAXREG.DEALLOC.CTAPOOL 0x28 ;  /* 0x00000028000079c8 */ /* 0x000e0000080e0500 */
[----:B0-----:R-:W-:-:S13]  /*be00*/  ISETP.NE.AND P0, PT, R0, RZ, PT ;  /* 0x000000ff0000720c */ /* 0x001fda0003f05270 */
[----:B------:R-:W-:Y:S05]  /*be10*/  @P0 EXIT ;  /* 0x000000000000094d */ /* 0x000fea0003800000 */
[----:B------:R-:W-:Y:S01]  /*be20*/  LOP3.LUT P0, RZ, R8, 0xff, RZ, 0xc0, !PT ;  /* 0x000000ff08ff7812 */ /* 0x000fe2000780c0ff */
[----:B------:R-:W-:Y:S02]  /*be30*/  IMAD.MOV.U32 R0, RZ, RZ, 0x1 ;  /* 0x00000001ff007424 */ /* 0x000fe400078e00ff */
[----:B------:R-:W-:-:S10]  /*be40*/  IMAD.MOV.U32 R3, RZ, RZ, RZ ;  /* 0x000000ffff037224 */ /* 0x000fd400078e00ff */
[----:B------:R-:W-:Y:S05]  /*be50*/  @!P0 BRA `(.L_x_279) ;  /* 0x0000000c003c8947 */ /* 0x000fea0003800000 */
[----:B------:R-:W0:Y:S01]  /*be60*/  LDC R0, c[0x0][0x28c] ;  /* 0x0000a300ff007b82 */ /* 0x000e220000000800 */
[----:B------:R-:W1:Y:S01]  /*be70*/  S2R R9, SR_CgaCtaId ;  /* 0x0000000000097919 */ /* 0x000e620000008800 */
[----:B------:R-:W-:Y:S01]  /*be80*/  ULDC UR5, c[0x0][0x600] ;  /* 0x0001800000057ab9 */ /* 0x000fe20000000800 */
[----:B------:R-:W-:Y:S01]  /*be90*/  ULDC UR4, c[0x0][0xc] ;  /* 0x0000030000047ab9 */ /* 0x000fe20000000800 */
[----:B------:R-:W-:Y:S01]  /*bea0*/  UIADD3 UR16, UR5, -0x1, URZ ;  /* 0xffffffff05107890 */ /* 0x000fe2000fffe03f */
[----:B------:R-:W-:Y:S01]  /*beb0*/  BSSY B0, `(.L_x_279) ;  /* 0x00000c9000007945 */ /* 0x000fe20003800000 */
[----:B------:R-:W-:Y:S01]  /*bec0*/  ULDC UR6, c[0x0][0x658] ;  /* 0x0001960000067ab9 */ /* 0x000fe20000000800 */
[----:B------:R-:W-:Y:S01]  /*bed0*/  ULDC UR5, c[0x0][0x10] ;  /* 0x0000040000057ab9 */ /* 0x000fe20000000800 */
[----:B------:R-:W-:Y:S01]  /*bee0*/  UMOV UR7, 0xffffffff ;  /* 0xffffffff00077882 */ /* 0x000fe20000000000 */
[----:B------:R-:W-:Y:S01]  /*bef0*/  UMOV UR8, 0x1 ;  /* 0x0000000100087882 */ /* 0x000fe20000000000 */
[----:B------:R-:W-:Y:S01]  /*bf00*/  UIMAD.WIDE.U32 UR4, UR4, UR5, URZ ;  /* 0x00000005040472a5 */ /* 0x000fe2000f8e003f */
[----:B------:R-:W-:Y:S01]  /*bf10*/  IMAD.MOV.U32 R11, RZ, RZ, 0x1 ;  /* 0x00000001ff0b7424 */ /* 0x000fe200078e00ff */
[----:B------:R-:W-:Y:S01]  /*bf20*/  USHF.L.U32 UR7, UR7, UR6, URZ ;  /* 0x0000000607077299 */ /* 0x000fe2000800063f */
[----:B------:R-:W-:Y:S01]  /*bf30*/  LOP3.LUT R8, R19, 0x2, RZ, 0xfc, !PT ;  /* 0x0000000213087812 */ /* 0x000fe200078efcff */
[----:B------:R-:W-:-:S02]  /*bf40*/  USHF.L.U32 UR18, UR8, UR6, URZ ;  /* 0x0000000608127299 */ /* 0x000fc4000800063f */
[----:B------:R-:W-:Y:S01]  /*bf50*/  ULOP3.LUT UR17, URZ, UR7, URZ, 0x33, !UPT ;  /* 0x000000073f117292 */ /* 0x000fe2000f8e333f */
[----:B------:R-:W-:Y:S01]  /*bf60*/  ULDC UR6, c[0x0][0x14] ;  /* 0x0000050000067ab9 */ /* 0x000fe20000000800 */
[----:B------:R-:W-:Y:S01]  /*bf70*/  ULDC.64 UR22, c[0x0][0x198] ;  /* 0x0000660000167ab9 */ /* 0x000fe20000000a00 */
[----:B------:R-:W-:Y:S02]  /*bf80*/  UIMAD.WIDE.U32 UR20, UR4, UR6, URZ ;  /* 0x00000006041472a5 */ /* 0x000fe4000f8e003f */
[----:B------:R-:W-:Y:S01]  /*bf90*/  UIMAD UR13, UR5, UR6, URZ ;  /* 0x00000006050d72a4 */ /* 0x000fe2000f8e023f */
[----:B0-----:R-:W-:-:S03]  /*bfa0*/  VIADD R0, R0, 0x1f ;  /* 0x0000001f00007836 */ /* 0x001fc60000000000 */
[----:B------:R-:W-:Y:S02]  /*bfb0*/  UIADD3 UR13, UR21, UR13, URZ ;  /* 0x0000000d150d7290 */ /* 0x000fe4000fffe03f */
[----:B------:R-:W-:-:S04]  /*bfc0*/  SHF.R.S32.HI R3, RZ, 0x1f, R0 ;  /* 0x0000001fff037819 */ /* 0x000fc80000011400 */
[----:B------:R-:W-:Y:S01]  /*bfd0*/  LEA.HI R3, R3, R0, RZ, 0x5 ;  /* 0x0000000003037211 */ /* 0x000fe200078f28ff */
[----:B------:R-:W-:Y:S01]  /*bfe0*/  IMAD.MOV.U32 R0, RZ, RZ, 0x1 ;  /* 0x00000001ff007424 */ /* 0x000fe200078e00ff */
[----:B-1----:R-:W-:Y:S02]  /*bff0*/  LOP3.LUT R9, R9, 0x1, RZ, 0xc0, !PT ;  /* 0x0000000109097812 */ /* 0x002fe400078ec0ff */
[----:B------:R-:W-:Y:S01]  /*c000*/  SHF.R.S32.HI R10, RZ, 0x5, R3 ;  /* 0x00000005ff0a7819 */ /* 0x000fe20000011403 */
[----:B------:R-:W-:-:S04]  /*c010*/  IMAD.MOV.U32 R3, RZ, RZ, RZ ;  /* 0x000000ffff037224 */ /* 0x000fc800078e00ff */
[----:B------:R-:W-:-:S07]  /*c020*/  VIADD R12, R10, 0x1 ;  /* 0x000000010a0c7836 */ /* 0x000fce0000000000 */
.L_x_290:
[----:B------:R-:W-:-:S03]  /*c030*/  UMOV UR4, 0xffffffff ;  /* 0xffffffff00047882 */ /* 0x000fc60000000000 */
[----:B------:R-:W-:Y:S05]  /*c040*/  BRA.DIV UR4, `(.L_x_280) ;  /* 0x0000001204607947 */ /* 0x000fea000b800000 */
[----:B------:R-:W-:-:S13]  /*c050*/  ELECT P6, URZ, PT ;  /* 0x00000000003f782f */ /* 0x000fda00038c0000 */
.L_x_306:
[----:B------:R-:W0:Y:S01]  /*c060*/  LDC R4, c[0x0][0x28c] ;  /* 0x0000a300ff047b82 */ /* 0x000e220000000800 */
[----:B------:R-:W-:Y:S01]  /*c070*/  BSSY B1, `(.L_x_281) ;  /* 0x000003a000017945 */ /* 0x000fe20003800000 */
[----:B0-----:R-:W-:-:S13]  /*c080*/  ISETP.LT.OR P6, PT, R4, 0x1, !P6 ;  /* 0x000000010400780c */ /* 0x001fda00077c1670 */
[----:B------:R-:W-:Y:S05]  /*c090*/  @P6 BRA `(.L_x_282) ;  /* 0x0000000000dc6947 */ /* 0x000fea0003800000 */
[----:B------:R-:W-:Y:S02]  /*c0a0*/  IMAD R20, R20, 0x2, R9 ;  /* 0x0000000214147824 */ /* 0x000fe400078e0209 */
[----:B------:R-:W-:Y:S02]  /*c0b0*/  IMAD.SHL.U32 R21, R13, 0x80, RZ ;  /* 0x000000800d157824 */ /* 0x000fe400078e00ff */
[----:B------:R-:W-:Y:S02]  /*c0c0*/  IMAD.MOV.U32 R22, RZ, RZ, RZ ;  /* 0x000000ffff167224 */ /* 0x000fe400078e00ff */
[----:B------:R-:W-:Y:S02]  /*c0d0*/  IMAD.MOV.U32 R4, RZ, RZ, R12 ;  /* 0x000000ffff047224 */ /* 0x000fe400078e000c */
[----:B------:R-:W-:Y:S02]  /*c0e0*/  IMAD.MOV.U32 R5, RZ, RZ, R0 ;  /* 0x000000ffff057224 */ /* 0x000fe400078e0000 */
[----:B------:R-:W-:-:S02]  /*c0f0*/  IMAD.MOV.U32 R14, RZ, RZ, R3 ;  /* 0x000000ffff0e7224 */ /* 0x000fc400078e0003 */
[----:B------:R-:W-:-:S07]  /*c100*/  IMAD R15, R20, 0x78, RZ ;  /* 0x00000078140f7824 */ /* 0x000fce00078e02ff */
.L_x_285:
[----:B------:R-:W0:Y:S01]  /*c110*/  S2R R20, SR_CgaCtaId ;  /* 0x0000000000147919 */ /* 0x000e220000008800 */
[----:B------:R-:W-:Y:S02]  /*c120*/  MOV R7, 0x400 ;  /* 0x0000040000077802 */ /* 0x000fe40000000f00 */
[----:B------:R-:W-:-:S13]  /*c130*/  LOP3.LUT P1, RZ, R18, 0x7f, RZ, 0xc0, !PT ;  /* 0x0000007f12ff7812 */ /* 0x000fda000782c0ff */
[----:B------:R-:W1:Y:S01]  /*c140*/  @!P1 LDC R13, c[0x0][0x500] ;  /* 0x00014000ff0d9b82 */ /* 0x000e620000000800 */
[----:B0-----:R-:W-:Y:S02]  /*c150*/  LEA R23, R20, R7, 0x18 ;  /* 0x0000000714177211 */ /* 0x001fe400078ec0ff */
[----:B------:R-:W-:-:S03]  /*c160*/  SHF.L.U32 R7, R5, 0x1f, RZ ;  /* 0x0000001f05077819 */ /* 0x000fc600000006ff */
[----:B------:R-:W-:-:S04]  /*c170*/  IMAD R20, R14, 0x8, R23 ;  /* 0x000000080e147824 */ /* 0x000fc800078e0217 */
[----:B------:R-:W0:Y:S02]  /*c180*/  SYNCS.PHASECHK.TRANS64.TRYWAIT P0, [R20+URZ+0x48], R7 ;  /* 0x00004807140075a7 */ /* 0x000e24000800017f */
[----:B01----:R-:W-:Y:S05]  /*c190*/  @!P0 BRA `(.L_x_283) ;  /* 0x00000010002c8947 */ /* 0x003fea0003800000 */
.L_x_307:
[----:B0-----:R-:W-:Y:S01]  /*c1a0*/  PRMT R7, R8, 0x9910, RZ ;  /* 0x0000991008077816 */ /* 0x001fe200000000ff */
[----:B------:R0:W-:Y:S03]  /*c1b0*/  @!P1 SYNCS.ARRIVE.TRANS64 RZ, [R20+URZ], R13 ;  /* 0x0000000d14ff99a7 */ /* 0x0001e6000800003f */
[----:B------:R-:W-:-:S13]  /*c1c0*/  ISETP.NE.AND P0, PT, R7, 0x2, PT ;  /* 0x000000020700780c */ /* 0x000fda0003f05270 */
[----:B0-----:R-:W-:Y:S05]  /*c1d0*/  @P0 BRA `(.L_x_284) ;  /* 0x0000000000040947 */ /* 0x001fea0003800000 */
[----:B------:R-:W-:Y:S01]  /*c1e0*/  BPT.TRAP 0x1 ;  /* 0x000000040000795c */ /* 0x000fe20000300000 */
.L_x_284:
[----:B------:R-:W-:Y:S01]  /*c1f0*/  IMAD R7, R14, 0x2, R9 ;  /* 0x000000020e077824 */ /* 0x000fe200078e0209 */
[----:B------:R-:W-:Y:S01]  /*c200*/  R2UR UR9, R20 ;  /* 0x00000000140972ca */ /* 0x000fe200000e0000 */
[--C-:B------:R-:W-:Y:S01]  /*c210*/  IMAD R13, R14, 0x2000, R23.reuse ;  /* 0x000020000e0d7824 */ /* 0x100fe200078e0217 */
[----:B------:R-:W-:Y:S01]  /*c220*/  UIADD3 UR4, UP0, UR22, 0xf0, URZ ;  /* 0x000000f016047890 */ /* 0x000fe2000ff1e03f */
[----:B------:R-:W-:Y:S01]  /*c230*/  IMAD R7, R7, 0xf00, RZ ;  /* 0x00000f0007077824 */ /* 0x000fe200078e02ff */
[----:B------:R-:W-:Y:S01]  /*c240*/  R2UR UR11, R21 ;  /* 0x00000000150b72ca */ /* 0x000fe200000e0000 */
[----:B------:R-:W-:Y:S01]  /*c250*/  VIADD R4, R4, 0xffffffff ;  /* 0xffffffff04047836 */ /* 0x000fe20000000000 */
[----:B------:R-:W-:Y:S01]  /*c260*/  R2UR UR5, R13 ;  /* 0x000000000d0572ca */ /* 0x000fe200000e0000 */
[----:B------:R-:W-:Y:S01]  /*c270*/  IMAD R7, R7, 0x2, R23 ;  /* 0x0000000207077824 */ /* 0x000fe200078e0217 */
[----:B------:R-:W-:Y:S01]  /*c280*/  R2UR UR10, R22 ;  /* 0x00000000160a72ca */ /* 0x000fe200000e0000 */
[----:B------:R-:W-:Y:S01]  /*c290*/  UIADD3 UR24, UP1, UR22, 0x1f0, URZ ;  /* 0x000001f016187890 */ /* 0x000fe2000ff3e03f */
[----:B------:R-:W-:Y:S01]  /*c2a0*/  R2UR UR12, R6 ;  /* 0x00000000060c72ca */ /* 0x000fe200000e0000 */
[----:B------:R-:W-:Y:S01]  /*c2b0*/  VIADD R14, R14, 0x1 ;  /* 0x000000010e0e7836 */ /* 0x000fe20000000000 */
[----:B------:R-:W-:Y:S01]  /*c2c0*/  R2UR UR8, R7 ;  /* 0x00000000070872ca */ /* 0x000fe200000e0000 */
[----:B------:R-:W-:Y:S01]  /*c2d0*/  UIADD3.X UR25, URZ, UR23, URZ, UP1, !UPT ;  /* 0x000000173f197290 */ /* 0x000fe20008ffe43f */
[----:B------:R-:W-:Y:S01]  /*c2e0*/  R2UR UR19, R15 ;  /* 0x000000000f1372ca */ /* 0x000fe200000e0000 */
[----:B------:R-:W-:Y:S01]  /*c2f0*/  UMOV UR6, 0x0 ;  /* 0x0000000000067882 */ /* 0x000fe20000000000 */
[----:B------:R-:W-:Y:S01]  /*c300*/  ISETP.GT.AND P1, PT, R4, 0x1, PT ;  /* 0x000000010400780c */ /* 0x000fe20003f24270 */
[----:B------:R-:W-:Y:S01]  /*c310*/  UMOV UR7, 0x10000000 ;  /* 0x1000000000077882 */ /* 0x000fe20000000000 */
[----:B------:R-:W-:Y:S01]  /*c320*/  ISETP.NE.AND P0, PT, R14, 0x9, PT ;  /* 0x000000090e00780c */ /* 0x000fe20003f05270 */
[----:B------:R-:W-:Y:S01]  /*c330*/  UIADD3 UR14, UR5, 0x180, URZ ;  /* 0x00000180050e7890 */ /* 0x000fe2000fffe03f */
[----:B------:R-:W-:Y:S01]  /*c340*/  VIADD R22, R22, 0x20 ;  /* 0x0000002016167836 */ /* 0x000fe20000000000 */
[----:B------:R-:W-:Y:S01]  /*c350*/  UIADD3.X UR5, URZ, UR23, URZ, UP0, !UPT ;  /* 0x000000173f057290 */ /* 0x000fe200087fe43f */
[----:B------:R-:W-:Y:S01]  /*c360*/  SEL R20, RZ, 0x1, P0 ;  /* 0x00000001ff147807 */ /* 0x000fe20000000000 */
[----:B------:R-:W-:Y:S01]  /*c370*/  UMOV UR26, 0x30000 ;  /* 0x00030000001a7882 */ /* 0x000fe20000000000 */
[----:B------:R-:W-:Y:S01]  /*c380*/  SEL R14, R14, RZ, P0 ;  /* 0x000000ff0e0e7207 */ /* 0x000fe20000000000 */
[----:B------:R-:W-:Y:S01]  /*c390*/  UIADD3 UR15, UR8, 0x12180, URZ ;  /* 0x00012180080f7890 */ /* 0x000fe2000fffe03f */
[----:B------:R-:W-:-:S02]  /*c3a0*/  LOP3.LUT R5, R5, R20, RZ, 0x3c, !PT ;  /* 0x0000001405057212 */ /* 0x000fc400078e3cff */
[----:B------:R-:W-:Y:S02]  /*c3b0*/  UMOV UR8, UR14 ;  /* 0x0000000e00087c82 */ /* 0x000fe40008000000 */
[----:B------:R0:W-:Y:S02]  /*c3c0*/  UTMALDG.3D [UR8], [UR4], desc[UR6] ;  /* 0x00000608040075b4 */ /* 0x0001e40008011000 */
[----:B0-----:R-:W-:Y:S01]  /*c3d0*/  UMOV UR8, UR15 ;  /* 0x0000000f00087c82 */ /* 0x001fe20008000000 */
[----:B------:R-:W-:Y:S02]  /*c3e0*/  UMOV UR11, UR19 ;  /* 0x00000013000b7c82 */ /* 0x000fe40008000000 */
[----:B------:R0:W-:Y:S02]  /*c3f0*/  UTMALDG.3D.MULTICAST [UR8], [UR24], UR26, desc[UR6] ;  /* 0x00000608180073b4 */ /* 0x0001e4000801181a */
[----:B0-----:R-:W-:Y:S05]  /*c400*/  @P1 BRA `(.L_x_285) ;  /* 0xfffffffc00401947 */ /* 0x001fea000383ffff */
.L_x_282:
[----:B------:R-:W-:Y:S05]  /*c410*/  BSYNC B1 ;  /* 0x0000000000017941 */ /* 0x000fea0003800000 */
.L_x_281:
[----:B------:R-:W-:Y:S01]  /*c420*/  LOP3.LUT P1, RZ, R11, 0xff, RZ, 0xc0, !PT ;  /* 0x000000ff0bff7812 */ /* 0x000fe2000782c0ff */
[C---:B------:R-:W-:Y:S01]  /*c430*/  IMAD.IADD R6, R10.reuse, 0x1, R3 ;  /* 0x000000010a067824 */ /* 0x040fe200078e0203 */
[----:B------:R-:W-:Y:S01]  /*c440*/  ULDC.64 UR4, c[0x0][0x650] ;  /* 0x0001940000047ab9 */ /* 0x000fe20000000a00 */
[----:B------:R-:W-:Y:S01]  /*c450*/  ISETP.GE.U32.AND P2, PT, R10, 0x9, PT ;  /* 0x000000090a00780c */ /* 0x000fe20003f46070 */
[----:B------:R-:W-:Y:S01]  /*c460*/  BSSY B1, `(.L_x_286) ;  /* 0x000006b000017945 */ /* 0x000fe20003800000 */
[----:B------:R-:W-:Y:S01]  /*c470*/  IMAD.MOV.U32 R13, RZ, RZ, -0x1 ;  /* 0xffffffffff0d7424 */ /* 0x000fe200078e00ff */
[----:B------:R-:W-:Y:S01]  /*c480*/  ISETP.GT.U32.AND P0, PT, R6, 0x8, PT ;  /* 0x000000080600780c */ /* 0x000fe20003f04070 */
[----:B------:R-:W-:Y:S01]  /*c490*/  IMAD.MOV.U32 R20, RZ, RZ, -0x1 ;  /* 0xffffffffff147424 */ /* 0x000fe200078e00ff */
[----:B------:R-:W-:Y:S02]  /*c4a0*/  PRMT R11, RZ, 0x7610, R11 ;  /* 0x00007610ff0b7816 */ /* 0x000fe4000000000b */
[----:B------:R-:W-:-:S03]  /*c4b0*/  ISETP.LT.U32.AND P0, PT, R10, 0x9, P0 ;  /* 0x000000090a00780c */ /* 0x000fc60000701070 */
[----:B------:R-:W0:Y:S01]  /*c4c0*/  @P1 S2R R5, SR_CgaCtaId ;  /* 0x0000000000051919 */ /* 0x000e220000008800 */
[----:B------:R-:W-:-:S04]  /*c4d0*/  @P1 MOV R4, 0x400 ;  /* 0x0000040000041802 */ /* 0x000fc80000000f00 */
[----:B0-----:R-:W-:Y:S01]  /*c4e0*/  @P1 LEA R3, R5, R4, 0x18 ;  /* 0x0000000405031211 */ /* 0x001fe200078ec0ff */
[----:B------:R-:W-:-:S03]  /*c4f0*/  IMAD.WIDE.U32 R4, R6, 0x38e38e39, RZ ;  /* 0x38e38e3906047825 */ /* 0x000fc600078e00ff */
[----:B------:R0:W-:Y:S01]  /*c500*/  @P1 SYNCS.ARRIVE.TRANS64.A1T0 RZ, [R3+URZ+0xa8], RZ ;  /* 0x0000a8ff03ff19a7 */ /* 0x0001e2000810003f */
[----:B------:R-:W-:Y:S02]  /*c510*/  IADD3 R16, P1, R16, UR20, RZ ;  /* 0x0000001410107c10 */ /* 0x000fe4000ff3e0ff */
[----:B------:R-:W-:Y:S02]  /*c520*/  SHF.R.U32.HI R5, RZ, 0x1, R5 ;  /* 0x00000001ff057819 */ /* 0x000fe40000011605 */
[----:B------:R-:W-:Y:S02]  /*c530*/  IADD3.X R17, R17, UR13, RZ, P1, !PT ;  /* 0x0000000d11117c10 */ /* 0x000fe40008ffe4ff */
[----:B------:R-:W-:Y:S02]  /*c540*/  PRMT R4, RZ, 0x7610, R4 ;  /* 0x00007610ff047816 */ /* 0x000fe40000000004 */
[----:B0-----:R-:W-:Y:S02]  /*c550*/  SEL R3, RZ, 0x1, !P0 ;  /* 0x00000001ff037807 */ /* 0x001fe40004000000 */
[----:B------:R-:W-:-:S02]  /*c560*/  ISETP.GE.U32.AND P0, PT, R16, UR4, PT ;  /* 0x0000000410007c0c */ /* 0x000fc4000bf06070 */
[----:B------:R-:W-:Y:S01]  /*c570*/  LOP3.LUT R0, R0, R3, RZ, 0x3c, !PT ;  /* 0x0000000300007212 */ /* 0x000fe200078e3cff */
[----:B------:R-:W-:Y:S01]  /*c580*/  IMAD R3, R5, -0x9, R6 ;  /* 0xfffffff705037824 */ /* 0x000fe200078e0206 */
[----:B------:R-:W-:Y:S01]  /*c590*/  ISETP.GE.U32.AND.EX P0, PT, R17, UR5, PT, P0 ;  /* 0x0000000511007c0c */ /* 0x000fe2000bf06100 */
[----:B------:R-:W-:Y:S01]  /*c5a0*/  IMAD.MOV.U32 R6, RZ, RZ, -0x1 ;  /* 0xffffffffff067424 */ /* 0x000fe200078e00ff */
[----:B------:R-:W-:-:S11]  /*c5b0*/  @P2 LOP3.LUT R0, R0, 0x1, R5, 0x78, !PT ;  /* 0x0000000100002812 */ /* 0x000fd600078e7805 */
[----:B------:R-:W-:Y:S05]  /*c5c0*/  @P0 BRA `(.L_x_287) ;  /* 0x0000000400500947 */ /* 0x000fea0003800000 */
[----:B------:R-:W0:Y:S01]  /*c5d0*/  S2R R15, SR_CTAID.X ;  /* 0x00000000000f7919 */ /* 0x000e220000002500 */
[----:B------:R-:W-:Y:S01]  /*c5e0*/  ULDC.64 UR4, c[0x0][0x628] ;  /* 0x00018a0000047ab9 */ /* 0x000fe20000000a00 */
[----:B------:R-:W1:Y:S01]  /*c5f0*/  LDC R20, c[0x0][0x144] ;  /* 0x00005100ff147b82 */ /* 0x000e620000000800 */
[----:B------:R-:W-:Y:S01]  /*c600*/  ISETP.NE.U32.AND P0, PT, RZ, UR4, PT ;  /* 0x00000004ff007c0c */ /* 0x000fe2000bf05070 */
[----:B------:R-:W2:Y:S01]  /*c610*/  S2R R13, SR_CTAID.Y ;  /* 0x00000000000d7919 */ /* 0x000ea20000002600 */
[----:B------:R-:W-:Y:S01]  /*c620*/  ULDC UR7, c[0x0][0x630] ;  /* 0x00018c0000077ab9 */ /* 0x000fe20000000800 */
[----:B------:R-:W-:Y:S01]  /*c630*/  ULDC UR8, c[0x0][0x150] ;  /* 0x0000540000087ab9 */ /* 0x000fe20000000800 */
[----:B------:R-:W-:Y:S01]  /*c640*/  ISETP.NE.AND.EX P0, PT, RZ, UR5, PT, P0 ;  /* 0x00000005ff007c0c */ /* 0x000fe2000bf05300 */
[----:B------:R-:W-:Y:S02]  /*c650*/  IMAD.MOV.U32 R4, RZ, RZ, R16 ;  /* 0x000000ffff047224 */ /* 0x000fe400078e0010 */
[----:B------:R-:W-:Y:S01]  /*c660*/  IMAD.MOV.U32 R5, RZ, RZ, R17 ;  /* 0x000000ffff057224 */ /* 0x000fe200078e0011 */
[----:B0-----:R-:W-:-:S09]  /*c670*/  I2FP.F32.U32 R22, R15 ;  /* 0x0000000f00167245 */ /* 0x001fd20000201000 */
[----:B------:R-:W-:Y:S05]  /*c680*/  @!P0 BRA `(.L_x_288) ;  /* 0x0000000000288947 */ /* 0x000fea0003800000 */
[----:B------:R-:W-:Y:S02]  /*c690*/  ULDC UR6, c[0x0][0x634] ;  /* 0x00018d0000067ab9 */ /* 0x000fe40000000800 */
[----:B------:R-:W-:-:S05]  /*c6a0*/  IADD3 R5, P0, R16, UR6, RZ ;  /* 0x0000000610057c10 */ /* 0x000fca000ff1e0ff */
[----:B------:R-:W-:-:S04]  /*c6b0*/  IMAD.X R21, RZ, RZ, R17, P0 ;  /* 0x000000ffff157224 */ /* 0x000fc800000e0611 */
[----:B------:R-:W-:-:S04]  /*c6c0*/  IMAD.WIDE.U32 R6, R21, UR4, RZ ;  /* 0x0000000415067c25 */ /* 0x000fc8000f8e00ff */
[----:B------:R-:W-:-:S04]  /*c6d0*/  IMAD.WIDE.U32 R6, P0, R5, UR5, R6 ;  /* 0x0000000505067c25 */ /* 0x000fc8000f800006 */
[----:B------:R-:W-:-:S04]  /*c6e0*/  IMAD.WIDE.U32 R4, R5, UR4, RZ ;  /* 0x0000000405047c25 */ /* 0x000fc8000f8e00ff */
[----:B------:R-:W-:Y:S01]  /*c6f0*/  IMAD.MOV.U32 R4, RZ, RZ, R7 ;  /* 0x000000ffff047224 */ /* 0x000fe200078e0007 */
[----:B------:R-:W-:Y:S01]  /*c700*/  IADD3 RZ, P1, R5, R6, RZ ;  /* 0x0000000605ff7210 */ /* 0x000fe20007f3e0ff */
[----:B------:R-:W-:-:S04]  /*c710*/  IMAD.X R5, RZ, RZ, RZ, P0 ;  /* 0x000000ffff057224 */ /* 0x000fc800000e06ff */
[----:B------:R-:W-:-:S08]  /*c720*/  IMAD.WIDE.U32.X R4, R21, UR5, R4, P1 ;  /* 0x0000000515047c25 */ /* 0x000fd000088e0404 */
.L_x_288:
[----:B------:R-:W-:Y:S01]  /*c730*/  FMUL R22, R22, UR8 ;  /* 0x0000000816167c20 */ /* 0x000fe20008400000 */
[--C-:B------:R-:W-:Y:S01]  /*c740*/  SHF.R.U64 R14, R4, UR7, R5.reuse ;  /* 0x00000007040e7c19 */ /* 0x100fe20008001205 */
[----:B------:R-:W-:Y:S01]  /*c750*/  ULDC.64 UR4, c[0x0][0x620] ;  /* 0x0001880000047ab9 */ /* 0x000fe20000000a00 */
[----:B------:R-:W-:Y:S01]  /*c760*/  SHF.R.U32.HI R4, RZ, UR7, R5 ;  /* 0x00000007ff047c19 */ /* 0x000fe20008011605 */
[----:B------:R-:W-:Y:S01]  /*c770*/  ULDC.64 UR6, c[0x0][0x640] ;  /* 0x0001900000067ab9 */ /* 0x000fe20000000a00 */
[----:B------:R-:W-:Y:S01]  /*c780*/  IADD3 R5, P0, RZ, -R14, RZ ;  /* 0x8000000eff057210 */ /* 0x000fe20007f1e0ff */
[----:B------:R-:W0:Y:S04]  /*c790*/  F2I.U32.TRUNC.NTZ R22, R22 ;  /* 0x0000001600167305 */ /* 0x000e28000020f000 */
[----:B------:R-:W-:Y:S01]  /*c7a0*/  IMAD.X R4, RZ, RZ, ~R4, P0 ;  /* 0x000000ffff047224 */ /* 0x000fe200000e0e04 */
[----:B------:R-:W-:-:S03]  /*c7b0*/  ISETP.NE.U32.AND P0, PT, RZ, UR6, PT ;  /* 0x00000006ff007c0c */ /* 0x000fc6000bf05070 */
[----:B------:R-:W-:Y:S01]  /*c7c0*/  IMAD R4, R4, UR4, RZ ;  /* 0x0000000404047c24 */ /* 0x000fe2000f8e02ff */
[----:B------:R-:W-:-:S03]  /*c7d0*/  ISETP.NE.AND.EX P0, PT, RZ, UR7, PT, P0 ;  /* 0x00000007ff007c0c */ /* 0x000fc6000bf05300 */
[C---:B------:R-:W-:Y:S01]  /*c7e0*/  IMAD R7, R5.reuse, UR5, R4 ;  /* 0x0000000505077c24 */ /* 0x040fe2000f8e0204 */
[----:B------:R-:W-:Y:S01]  /*c7f0*/  ULDC UR5, c[0x0][0x154] ;  /* 0x0000550000057ab9 */ /* 0x000fe20000000800 */
[----:B------:R-:W-:Y:S01]  /*c800*/  IMAD.WIDE.U32 R4, R5, UR4, R16 ;  /* 0x0000000405047c25 */ /* 0x000fe2000f8e0010 */
[----:B------:R-:W-:-:S03]  /*c810*/  ULDC UR4, c[0x0][0x618] ;  /* 0x0001860000047ab9 */ /* 0x000fc60000000800 */
[----:B0-----:R-:W-:Y:S02]  /*c820*/  IMAD.MOV R6, RZ, RZ, -R22 ;  /* 0x000000ffff067224 */ /* 0x001fe400078e0a16 */
[----:B------:R-:W-:Y:S02]  /*c830*/  IMAD.IADD R5, R5, 0x1, R7 ;  /* 0x0000000105057824 */ /* 0x000fe400078e0207 */
[----:B-1----:R-:W-:Y:S01]  /*c840*/  IMAD R15, R20, R6, R15 ;  /* 0x00000006140f7224 */ /* 0x002fe200078e020f */
[----:B--2---:R-:W-:Y:S01]  /*c850*/  I2FP.F32.U32 R6, R13 ;  /* 0x0000000d00067245 */ /* 0x004fe20000201000 */
[----:B------:R-:W0:Y:S01]  /*c860*/  LDC R20, c[0x0][0x148] ;  /* 0x00005200ff147b82 */ /* 0x000e220000000800 */
[--C-:B------:R-:W-:Y:S02]  /*c870*/  SHF.R.U64 R21, R4, UR4, R5.reuse ;  /* 0x0000000404157c19 */ /* 0x100fe40008001205 */
[----:B------:R-:W-:Y:S01]  /*c880*/  SHF.R.U32.HI R4, RZ, UR4, R5 ;  /* 0x00000004ff047c19 */ /* 0x000fe20008011605 */
[----:B------:R-:W-:Y:S01]  /*c890*/  FMUL R6, R6, UR5 ;  /* 0x0000000506067c20 */ /* 0x000fe20008400000 */
[----:B------:R-:W-:-:S02]  /*c8a0*/  ULDC UR4, c[0x0][0x608] ;  /* 0x0001820000047ab9 */ /* 0x000fc40000000800 */
[--C-:B------:R-:W-:Y:S01]  /*c8b0*/  SHF.R.U64 R23, R21, UR4, R4.reuse ;  /* 0x0000000415177c19 */ /* 0x100fe20008001204 */
[----:B------:R1:W2:Y:S01]  /*c8c0*/  F2I.U32.TRUNC.NTZ R24, R6 ;  /* 0x0000000600187305 */ /* 0x0002a2000020f000 */
[----:B------:R-:W-:Y:S01]  /*c8d0*/  SHF.R.U32.HI R4, RZ, UR4, R4 ;  /* 0x00000004ff047c19 */ /* 0x000fe20008011604 */
[----:B------:R-:W-:-:S03]  /*c8e0*/  ULDC UR4, c[0x0][0x658] ;  /* 0x0001960000047ab9 */ /* 0x000fc60000000800 */
[--C-:B------:R-:W-:Y:S02]  /*c8f0*/  SHF.R.U64 R22, R23, UR4, R4.reuse ;  /* 0x0000000417167c19 */ /* 0x100fe40008001204 */
[----:B------:R-:W-:-:S03]  /*c900*/  SHF.R.U32.HI R25, RZ, UR4, R4 ;  /* 0x00000004ff197c19 */ /* 0x000fc60008011604 */
[----:B------:R-:W-:Y:S02]  /*c910*/  IMAD.MOV.U32 R4, RZ, RZ, R22 ;  /* 0x000000ffff047224 */ /* 0x000fe400078e0016 */
[----:B------:R-:W-:Y:S01]  /*c920*/  IMAD.MOV.U32 R5, RZ, RZ, R25 ;  /* 0x000000ffff057224 */ /* 0x000fe200078e0019 */
[----:B-1----:R-:W-:Y:S06]  /*c930*/  @!P0 BRA `(.L_x_289) ;  /* 0x0000000000288947 */ /* 0x002fec0003800000 */
        /* <DEDUP_REMOVED lines=10> */
.L_x_289:
[----:B------:R-:W-:Y:S01]  /*c9e0*/  ISETP.NE.AND P0, PT, R2, 0x1, PT ;  /* 0x000000010200780c */ /* 0x000fe20003f05270 */
[----:B------:R-:W-:Y:S01]  /*c9f0*/  ULDC UR4, c[0x0][0x648] ;  /* 0x0001920000047ab9 */ /* 0x000fe20000000800 */
[----:B------:R-:W-:Y:S01]  /*ca00*/  LOP3.LUT R23, R23, UR17, RZ, 0xc0, !PT ;  /* 0x0000001117177c12 */ /* 0x000fe2000f8ec0ff */
[----:B--2---:R-:W-:Y:S01]  /*ca10*/  IMAD.MOV R24, RZ, RZ, -R24 ;  /* 0x000000ffff187224 */ /* 0x004fe200078e0a18 */
[----:B------:R-:W-:Y:S01]  /*ca20*/  SHF.R.U64 R4, R4, UR4, R5 ;  /* 0x0000000404047c19 */ /* 0x000fe20008001205 */
[----:B------:R-:W-:Y:S01]  /*ca30*/  ULDC UR4, c[0x0][0x638] ;  /* 0x00018e0000047ab9 */ /* 0x000fe20000000800 */
[----:B------:R-:W-:Y:S01]  /*ca40*/  LOP3.LUT R21, R21, UR16, RZ, 0xc0, !PT ;  /* 0x0000001015157c12 */ /* 0x000fe2000f8ec0ff */
[----:B------:R-:W-:Y:S01]  /*ca50*/  ULDC UR5, c[0x0][0x610] ;  /* 0x0001840000057ab9 */ /* 0x000fe20000000800 */
[----:B------:R-:W-:Y:S02]  /*ca60*/  IMAD.MOV.U32 R6, RZ, RZ, R14 ;  /* 0x000000ffff067224 */ /* 0x000fe400078e000e */
[----:B------:R-:W-:-:S02]  /*ca70*/  IMAD.MOV R5, RZ, RZ, -R4 ;  /* 0x000000ffff057224 */ /* 0x000fc400078e0a04 */
[----:B------:R-:W-:Y:S02]  /*ca80*/  IMAD R4, R4, UR18, R23 ;  /* 0x0000001204047c24 */ /* 0x000fe4000f8e0217 */
[----:B0-----:R-:W-:Y:S02]  /*ca90*/  @P0 IMAD R15, R20, R24, R13 ;  /* 0x00000018140f0224 */ /* 0x001fe400078e020d */
[----:B------:R-:W-:Y:S01]  /*caa0*/  IMAD R22, R5, UR4, R22 ;  /* 0x0000000405167c24 */ /* 0x000fe2000f8e0216 */
[----:B------:R-:W-:Y:S01]  /*cab0*/  ULDC UR4, c[0x0][0x600] ;  /* 0x0001800000047ab9 */ /* 0x000fe20000000800 */
[----:B------:R-:W-:Y:S02]  /*cac0*/  IMAD R15, R4, UR5, R15 ;  /* 0x00000005040f7c24 */ /* 0x000fe4000f8e020f */
[----:B------:R-:W-:Y:S02]  /*cad0*/  IMAD R22, R22, UR4, R21 ;  /* 0x0000000416167c24 */ /* 0x000fe4000f8e0215 */
[----:B------:R-:W-:-:S03]  /*cae0*/  IMAD.MOV.U32 R4, RZ, RZ, 0x1 ;  /* 0x00000001ff047424 */ /* 0x000fc600078e00ff */
[----:B------:R-:W-:Y:S02]  /*caf0*/  SEL R20, R22, R15, !P0 ;  /* 0x0000000f16147207 */ /* 0x000fe40004000000 */
[----:B------:R-:W-:-:S07]  /*cb00*/  SEL R13, R15, R22, !P0 ;  /* 0x000000160f0d7207 */ /* 0x000fce0004000000 */
.L_x_287:
[----:B------:R-:W-:Y:S05]  /*cb10*/  BSYNC B1 ;  /* 0x0000000000017941 */ /* 0x000fea0003800000 */
.L_x_286:
[----:B------:R-:W-:-:S13]  /*cb20*/  LOP3.LUT P0, RZ, R4, 0xff, RZ, 0xc0, !PT ;  /* 0x000000ff04ff7812 */ /* 0x000fda000780c0ff */
[----:B------:R-:W-:Y:S05]  /*cb30*/  @P0 BRA `(.L_x_290) ;  /* 0xfffffff4003c0947 */ /* 0x000fea000383ffff */
[----:B------:R-:W-:Y:S05]  /*cb40*/  BSYNC B0 ;  /* 0x0000000000007941 */ /* 0x000fea0003800000 */
.L_x_279:
[----:B------:R-:W-:-:S03]  /*cb50*/  UMOV UR4, 0xffffffff ;  /* 0xffffffff00047882 */ /* 0x000fc60000000000 */
[----:B------:R-:W-:Y:S05]  /*cb60*/  BRA.DIV UR4, `(.L_x_291) ;  /* 0x0000000604cc7947 */ /* 0x000fea000b800000 */
[----:B------:R-:W-:-:S13]  /*cb70*/  ELECT P6, URZ, PT ;  /* 0x00000000003f782f */ /* 0x000fda00038c0000 */
.L_x_310:
[----:B------:R-:W-:Y:S04]  /*cb80*/  BSSY B0, `(.L_x_292) ;  /* 0x0000058000007945 */ /* 0x000fe80003800000 */
[----:B------:R-:W-:Y:S05]  /*cb90*/  @!P6 BRA `(.L_x_293) ;  /* 0x000000040058e947 */ /* 0x000fea0003800000 */
[----:B------:R-:W-:-:S04]  /*cba0*/  LOP3.LUT R19, R19, 0x2, RZ, 0xfc, !PT ;  /* 0x0000000213137812 */ /* 0x000fc800078efcff */
[----:B------:R-:W-:-:S13]  /*cbb0*/  ISETP.NE.AND P0, PT, R19, 0x3, PT ;  /* 0x000000031300780c */ /* 0x000fda0003f05270 */
[----:B------:R-:W-:Y:S05]  /*cbc0*/  @!P0 BRA `(.L_x_294) ;  /* 0x0000000000048947 */ /* 0x000fea0003800000 */
[----:B------:R-:W-:Y:S01]  /*cbd0*/  BPT.TRAP 0x1 ;  /* 0x000000040000795c */ /* 0x000fe20000300000 */
.L_x_294:
[----:B------:R-:W0:Y:S01]  /*cbe0*/  S2R R5, SR_CgaCtaId ;  /* 0x0000000000057919 */ /* 0x000e220000008800 */
[----:B------:R-:W-:Y:S02]  /*cbf0*/  MOV R2, 0x400 ;  /* 0x0000040000027802 */ /* 0x000fe40000000f00 */
[----:B------:R-:W-:Y:S02]  /*cc00*/  SHF.L.U32 R4, R0, 0x1f, RZ ;  /* 0x0000001f00047819 */ /* 0x000fe400000006ff */
[----:B0-----:R-:W-:-:S05]  /*cc10*/  LEA R2, R5, R2, 0x18 ;  /* 0x0000000205027211 */ /* 0x001fca00078ec0ff */
[----:B------:R-:W-:-:S04]  /*cc20*/  VIADD R2, R2, 0x48 ;  /* 0x0000004802027836 */ /* 0x000fc80000000000 */
[C---:B------:R-:W-:Y:S02]  /*cc30*/  IMAD R7, R3.reuse, 0x8, R2 ;  /* 0x0000000803077824 */ /* 0x040fe400078e0202 */
[----:B------:R-:W-:Y:S02]  /*cc40*/  VIADD R3, R3, 0x1 ;  /* 0x0000000103037836 */ /* 0x000fe40000000000 */
[----:B------:R-:W0:Y:S03]  /*cc50*/  SYNCS.PHASECHK.TRANS64.TRYWAIT P0, [R7+URZ], R4 ;  /* 0x00000004070075a7 */ /* 0x000e26000800017f */
[----:B------:R-:W-:-:S04]  /*cc60*/  ISETP.NE.AND P1, PT, R3, 0x9, PT ;  /* 0x000000090300780c */ /* 0x000fc80003f25270 */
[----:B------:R-:W-:Y:S02]  /*cc70*/  SEL R5, RZ, 0x1, P1 ;  /* 0x00000001ff057807 */ /* 0x000fe40000800000 */
[----:B------:R-:W-:Y:S02]  /*cc80*/  SEL R3, R3, RZ, P1 ;  /* 0x000000ff03037207 */ /* 0x000fe40000800000 */
[----:B------:R-:W-:-:S03]  /*cc90*/  LOP3.LUT R6, R0, R5, RZ, 0x3c, !PT ;  /* 0x0000000500067212 */ /* 0x000fc600078e3cff */
[----:B------:R-:W-:Y:S01]  /*cca0*/  IMAD R8, R3, 0x8, R2 ;  /* 0x0000000803087824 */ /* 0x000fe200078e0202 */
[----:B------:R-:W-:Y:S01]  /*ccb0*/  SHF.L.U32 R5, R6, 0x1f, RZ ;  /* 0x0000001f06057819 */ /* 0x000fe200000006ff */
[----:B0-----:R-:W-:Y:S06]  /*ccc0*/  @!P0 BRA `(.L_x_295) ;  /* 0x0000000400948947 */ /* 0x001fec0003800000 */
.L_x_311:
[----:B------:R-:W1:Y:S01]  /*ccd0*/  SYNCS.PHASECHK.TRANS64.TRYWAIT P0, [R8+URZ], R5 ;  /* 0x00000005080075a7 */ /* 0x000e62000800017f */
[----:B------:R-:W-:-:S05]  /*cce0*/  VIADD R0, R3, 0x1 ;  /* 0x0000000103007836 */ /* 0x000fca0000000000 */
[----:B------:R-:W-:-:S04]  /*ccf0*/  ISETP.NE.AND P1, PT, R0, 0x9, PT ;  /* 0x000000090000780c */ /* 0x000fc80003f25270 */
[----:B------:R-:W-:Y:S02]  /*cd00*/  SEL R3, RZ, 0x1, P1 ;  /* 0x00000001ff037807 */ /* 0x000fe40000800000 */
[----:B0-----:R-:W-:Y:S02]  /*cd10*/  SEL R7, R0, RZ, P1 ;  /* 0x000000ff00077207 */ /* 0x001fe40000800000 */
[----:B------:R-:W-:-:S03]  /*cd20*/  LOP3.LUT R6, R6, R3, RZ, 0x3c, !PT ;  /* 0x0000000306067212 */ /* 0x000fc600078e3cff */
[----:B------:R-:W-:Y:S01]  /*cd30*/  IMAD R9, R7, 0x8, R2 ;  /* 0x0000000807097824 */ /* 0x000fe200078e0202 */
[----:B------:R-:W-:Y:S01]  /*cd40*/  SHF.L.U32 R4, R6, 0x1f, RZ ;  /* 0x0000001f06047819 */ /* 0x000fe200000006ff */
[----:B-1----:R-:W-:Y:S06]  /*cd50*/  @!P0 BRA `(.L_x_296) ;  /* 0x0000000400848947 */ /* 0x002fec0003800000 */
.L_x_312:
[----:B------:R-:W1:Y:S01]  /*cd60*/  SYNCS.PHASECHK.TRANS64.TRYWAIT P0, [R9+URZ], R4 ;  /* 0x00000004090075a7 */ /* 0x000e62000800017f */
[----:B------:R-:W-:-:S05]  /*cd70*/  VIADD R0, R7, 0x1 ;  /* 0x0000000107007836 */ /* 0x000fca0000000000 */
[----:B------:R-:W-:-:S04]  /*cd80*/  ISETP.NE.AND P1, PT, R0, 0x9, PT ;  /* 0x000000090000780c */ /* 0x000fc80003f25270 */
[----:B------:R-:W-:Y:S02]  /*cd90*/  SEL R3, RZ, 0x1, P1 ;  /* 0x00000001ff037807 */ /* 0x000fe40000800000 */
[----:B------:R-:W-:Y:S02]  /*cda0*/  SEL R7, R0, RZ, P1 ;  /* 0x000000ff00077207 */ /* 0x000fe40000800000 */
[----:B------:R-:W-:-:S03]  /*cdb0*/  LOP3.LUT R6, R6, R3, RZ, 0x3c, !PT ;  /* 0x0000000306067212 */ /* 0x000fc600078e3cff */
[----:B0-----:R-:W-:Y:S01]  /*cdc0*/  IMAD R8, R7, 0x8, R2 ;  /* 0x0000000807087824 */ /* 0x001fe200078e0202 */
[----:B------:R-:W-:Y:S01]  /*cdd0*/  SHF.L.U32 R5, R6, 0x1f, RZ ;  /* 0x0000001f06057819 */ /* 0x000fe200000006ff */
[----:B-1----:R-:W-:Y:S06]  /*cde0*/  @!P0 BRA `(.L_x_297) ;  /* 0x0000000400748947 */ /* 0x002fec0003800000 */
.L_x_313:
        /* <DEDUP_REMOVED lines=9> */
.L_x_314:
        /* <DEDUP_REMOVED lines=9> */
.L_x_315:
        /* <DEDUP_REMOVED lines=9> */
.L_x_316:
[----:B------:R-:W1:Y:S01]  /*cfa0*/  SYNCS.PHASECHK.TRANS64.TRYWAIT P0, [R9+URZ], R4 ;  /* 0x00000004090075a7 */ /* 0x000e62000800017f */
[----:B------:R-:W-:-:S05]  /*cfb0*/  VIADD R0, R7, 0x1 ;  /* 0x0000000107007836 */ /* 0x000fca0000000000 */
[----:B------:R-:W-:-:S04]  /*cfc0*/  ISETP.NE.AND P1, PT, R0, 0x9, PT ;  /* 0x000000090000780c */ /* 0x000fc80003f25270 */
[----:B------:R-:W-:Y:S02]  /*cfd0*/  SEL R3, RZ, 0x1, P1 ;  /* 0x00000001ff037807 */ /* 0x000fe40000800000 */
[----:B------:R-:W-:Y:S02]  /*cfe0*/  SEL R7, R0, RZ, P1 ;  /* 0x000000ff00077207 */ /* 0x000fe40000800000 */
[----:B------:R-:W-:-:S03]  /*cff0*/  LOP3.LUT R11, R6, R3, RZ, 0x3c, !PT ;  /* 0x00000003060b7212 */ /* 0x000fc600078e3cff */
[----:B------:R-:W-:Y:S01]  /*d000*/  IMAD R6, R7, 0x8, R2 ;  /* 0x0000000807067824 */ /* 0x000fe200078e0202 */
[----:B0-----:R-:W-:Y:S01]  /*d010*/  SHF.L.U32 R5, R11, 0x1f, RZ ;  /* 0x0000001f0b057819 */ /* 0x001fe200000006ff */
[----:B-1----:R-:W-:Y:S06]  /*d020*/  @!P0 BRA `(.L_x_301) ;  /* 0x0000000400348947 */ /* 0x002fec0003800000 */
.L_x_317:
[----:B------:R-:W1:Y:S01]  /*d030*/  SYNCS.PHASECHK.TRANS64.TRYWAIT P0, [R6+URZ], R5 ;  /* 0x00000005060075a7 */ /* 0x000e62000800017f */
[----:B------:R-:W-:-:S05]  /*d040*/  VIADD R0, R7, 0x1 ;  /* 0x0000000107007836 */ /* 0x000fca0000000000 */
[----:B------:R-:W-:-:S04]  /*d050*/  ISETP.NE.AND P1, PT, R0, 0x9, PT ;  /* 0x000000090000780c */ /* 0x000fc80003f25270 */
[----:B0-----:R-:W-:Y:S02]  /*d060*/  SEL R4, RZ, 0x1, P1 ;  /* 0x00000001ff047807 */ /* 0x001fe40000800000 */
[----:B------:R-:W-:Y:S02]  /*d070*/  SEL R3, R0, RZ, P1 ;  /* 0x000000ff00037207 */ /* 0x000fe40000800000 */
[----:B------:R-:W-:Y:S01]  /*d080*/  LOP3.LUT R0, R11, R4, RZ, 0x3c, !PT ;  /* 0x000000040b007212 */ /* 0x000fe200078e3cff */
[----:B-1----:R-:W-:Y:S06]  /*d090*/  @!P0 BRA `(.L_x_302) ;  /* 0x00000004002c8947 */ /* 0x002fec0003800000 */
.L_x_318:
[----:B------:R-:W-:Y:S01]  /*d0a0*/  IMAD R3, R3, 0x8, R2 ;  /* 0x0000000803037824 */ /* 0x000fe200078e0202 */
[----:B------:R-:W-:-:S07]  /*d0b0*/  SHF.L.U32 R0, R0, 0x1f, RZ ;  /* 0x0000001f00007819 */ /* 0x000fce00000006ff */
.L_x_303:
[----:B-1----:R1:W2:Y:S02]  /*d0c0*/  SYNCS.PHASECHK.TRANS64.TRYWAIT P0, [R3+URZ], R0 ;  /* 0x00000000030075a7 */ /* 0x0022a4000800017f */
[----:B--2---:R-:W-:Y:S05]  /*d0d0*/  @!P0 NANOSLEEP.SYNCS 0x989680 ;  /* 0x009896800000895d */ /* 0x004fea0003900000 */
[----:B------:R-:W2:Y:S02]  /*d0e0*/  @!P0 SYNCS.PHASECHK.TRANS64 P0, [R3+URZ], R0 ;  /* 0x00000000030085a7 */ /* 0x000ea4000800007f */
[----:B--2---:R-:W-:Y:S05]  /*d0f0*/  @!P0 BRA `(.L_x_303) ;  /* 0xfffffffc00f08947 */ /* 0x004fea000383ffff */
.L_x_293:
[----:B------:R-:W-:Y:S05]  /*d100*/  BSYNC B0 ;  /* 0x0000000000007941 */ /* 0x000fea0003800000 */
.L_x_292:
[----:B------:R-:W-:Y:S05]  /*d110*/  EXIT ;  /* 0x000000000000794d */ /* 0x000fea0003800000 */
.L_x_22:
[----:B---3--:R3:W4:Y:S02]  /*d120*/  SYNCS.PHASECHK.TRANS64.TRYWAIT P1, [R3+URZ], R0 ;  /* 0x00000000030075a7 */ /* 0x008724000802017f */
[----:B----4-:R-:W-:Y:S05]  /*d130*/  @!P1 NANOSLEEP.SYNCS 0x989680 ;  /* 0x009896800000995d */ /* 0x010fea0003900000 */
[----:B------:R-:W4:Y:S02]  /*d140*/  @!P1 SYNCS.PHASECHK.TRANS64 P1, [R3+URZ], R0 ;  /* 0x00000000030095a7 */ /* 0x000f24000802007f */
[----:B----4-:R-:W-:Y:S05]  /*d150*/  @!P1 BRA `(.L_x_22) ;  /* 0xfffffffc00f09947 */ /* 0x010fea000383ffff */
[----:B------:R-:W-:Y:S05]  /*d160*/  BRA `(.L_x_21) ;  /* 0xffffff44000c7947 */ /* 0x000fea000383ffff */
.L_x_27:
[----:B-1----:R-:W-:-:S04]  /*d170*/  IMAD.U32 R6, RZ, RZ, UR5 ;  /* 0x00000005ff067e24 */ /* 0x002fc8000f8e00ff */
[----:B------:R1:W2:Y:S03]  /*d180*/  SYNCS.PHASECHK.TRANS64.TRYWAIT P1, [R6+URZ], R5 ;  /* 0x00000005060075a7 */ /* 0x0002a6000802017f */
[----:B--2---:R-:W-:Y:S05]  /*d190*/  @!P1 NANOSLEEP.SYNCS 0x989680 ;  /* 0x009896800000995d */ /* 0x004fea0003900000 */
[----:B------:R-:W2:Y:S02]  /*d1a0*/  @!P1 SYNCS.PHASECHK.TRANS64 P1, [R6+URZ], R5 ;  /* 0x00000005060095a7 */ /* 0x000ea4000802007f */
[----:B--2---:R-:W-:Y:S05]  /*d1b0*/  @!P1 BRA `(.L_x_27) ;  /* 0xfffffffc00ec9947 */ /* 0x004fea000383ffff */
[----:B------:R-:W-:Y:S05]  /*d1c0*/  BRA `(.L_x_26) ;  /* 0xffffff5000b87947 */ /* 0x000fea000383ffff */
.L_x_280:
[----:B------:R-:W-:Y:S01]  /*d1d0*/  BSSY B1, `(.L_x_304) ;  /* 0x0000006000017945 */ /* 0x000fe20003800000 */
[----:B------:R-:W-:-:S07]  /*d1e0*/  IMAD.MOV.U32 R15, RZ, RZ, -0x1 ;  /* 0xffffffffff0f7424 */ /* 0x000fce00078e00ff */
[----:B------:R-:W-:Y:S05]  /*d1f0*/  WARPSYNC.COLLECTIVE R15, `(.L_x_305) ;  /* 0x000000000f0c7348 */ /* 0x000fea0003c00000 */
[----:B------:R-:W-:Y:S02]  /*d200*/  ELECT P6, UR62, PT ;  /* 0x00000000003e782f */ /* 0x000fe400038c0000 */
[----:B------:R-:W-:Y:S01]  /*d210*/  MOV R14, UR62 ;  /* 0x0000003e000e7c02 */ /* 0x000fe20008000f00 */
[----:B------:R-:W-:Y:S10]  /*d220*/  ENDCOLLECTIVE ;  /* 0x000000000000791b */ /* 0x000ff40003800000 */
.L_x_305:
[----:B------:R-:W-:Y:S05]  /*d230*/  BSYNC B1 ;  /* 0x0000000000017941 */ /* 0x000fea0003800000 */
.L_x_304:
[----:B------:R-:W-:Y:S05]  /*d240*/  BRA `(.L_x_306) ;  /* 0xffffffec00847947 */ /* 0x000fea000383ffff */
.L_x_283:
[----:B0-----:R0:W1:Y:S02]  /*d250*/  SYNCS.PHASECHK.TRANS64.TRYWAIT P0, [R20+URZ+0x48], R7 ;  /* 0x00004807140075a7 */ /* 0x001064000800017f */
[----:B-1----:R-:W-:Y:S05]  /*d260*/  @!P0 NANOSLEEP.SYNCS 0x989680 ;  /* 0x009896800000895d */ /* 0x002fea0003900000 */
[----:B------:R-:W1:Y:S02]  /*d270*/  @!P0 SYNCS.PHASECHK.TRANS64 P0, [R20+URZ+0x48], R7 ;  /* 0x00004807140085a7 */ /* 0x000e64000800007f */
[----:B-1----:R-:W-:Y:S05]  /*d280*/  @!P0 BRA `(.L_x_283) ;  /* 0xfffffffc00f08947 */ /* 0x002fea000383ffff */
[----:B------:R-:W-:Y:S05]  /*d290*/  BRA `(.L_x_307) ;  /* 0xffffffec00c07947 */ /* 0x000fea000383ffff */
.L_x_291:
[----:B------:R-:W-:Y:S01]  /*d2a0*/  BSSY B0, `(.L_x_308) ;  /* 0x0000006000007945 */ /* 0x000fe20003800000 */
[----:B------:R-:W-:-:S07]  /*d2b0*/  IMAD.MOV.U32 R15, RZ, RZ, -0x1 ;  /* 0xffffffffff0f7424 */ /* 0x000fce00078e00ff */
[----:B------:R-:W-:Y:S05]  /*d2c0*/  WARPSYNC.COLLECTIVE R15, `(.L_x_309) ;  /* 0x000000000f0c7348 */ /* 0x000fea0003c00000 */
[----:B------:R-:W-:Y:S02]  /*d2d0*/  ELECT P6, UR62, PT ;  /* 0x00000000003e782f */ /* 0x000fe400038c0000 */
[----:B------:R-:W-:Y:S01]  /*d2e0*/  MOV R14, UR62 ;  /* 0x0000003e000e7c02 */ /* 0x000fe20008000f00 */
[----:B------:R-:W-:Y:S10]  /*d2f0*/  ENDCOLLECTIVE ;  /* 0x000000000000791b */ /* 0x000ff40003800000 */
.L_x_309:
[----:B------:R-:W-:Y:S05]  /*d300*/  BSYNC B0 ;  /* 0x0000000000007941 */ /* 0x000fea0003800000 */
.L_x_308:
[----:B------:R-:W-:Y:S05]  /*d310*/  BRA `(.L_x_310) ;  /* 0xfffffff800187947 */ /* 0x000fea000383ffff */
.L_x_295:
[----:B0-----:R0:W1:Y:S02]  /*d320*/  SYNCS.PHASECHK.TRANS64.TRYWAIT P0, [R7+URZ], R4 ;  /* 0x00000004070075a7 */ /* 0x001064000800017f */
[----:B-1----:R-:W-:Y:S05]  /*d330*/  @!P0 NANOSLEEP.SYNCS 0x989680 ;  /* 0x009896800000895d */ /* 0x002fea0003900000 */
[----:B------:R-:W1:Y:S02]  /*d340*/  @!P0 SYNCS.PHASECHK.TRANS64 P0, [R7+URZ], R4 ;  /* 0x00000004070085a7 */ /* 0x000e64000800007f */
[----:B-1----:R-:W-:Y:S05]  /*d350*/  @!P0 BRA `(.L_x_295) ;  /* 0xfffffffc00f08947 */ /* 0x002fea000383ffff */
[----:B------:R-:W-:Y:S05]  /*d360*/  BRA `(.L_x_311) ;  /* 0xfffffff800587947 */ /* 0x000fea000383ffff */
.L_x_296:
[----:B0-----:R0:W1:Y:S02]  /*d370*/  SYNCS.PHASECHK.TRANS64.TRYWAIT P0, [R8+URZ], R5 ;  /* 0x00000005080075a7 */ /* 0x001064000800017f */
[----:B-1----:R-:W-:Y:S05]  /*d380*/  @!P0 NANOSLEEP.SYNCS 0x989680 ;  /* 0x009896800000895d */ /* 0x002fea0003900000 */
[----:B------:R-:W1:Y:S02]  /*d390*/  @!P0 SYNCS.PHASECHK.TRANS64 P0, [R8+URZ], R5 ;  /* 0x00000005080085a7 */ /* 0x000e64000800007f */
[----:B-1----:R-:W-:Y:S05]  /*d3a0*/  @!P0 BRA `(.L_x_296) ;  /* 0xfffffffc00f08947 */ /* 0x002fea000383ffff */
[----:B------:R-:W-:Y:S05]  /*d3b0*/  BRA `(.L_x_312) ;  /* 0xfffffff800687947 */ /* 0x000fea000383ffff */
.L_x_297:
[----:B0-----:R0:W1:Y:S02]  /*d3c0*/  SYNCS.PHASECHK.TRANS64.TRYWAIT P0, [R9+URZ], R4 ;  /* 0x00000004090075a7 */ /* 0x001064000800017f */
[----:B-1----:R-:W-:Y:S05]  /*d3d0*/  @!P0 NANOSLEEP.SYNCS 0x989680 ;  /* 0x009896800000895d */ /* 0x002fea0003900000 */
[----:B------:R-:W1:Y:S02]  /*d3e0*/  @!P0 SYNCS.PHASECHK.TRANS64 P0, [R9+URZ], R4 ;  /* 0x00000004090085a7 */ /* 0x000e64000800007f */
[----:B-1----:R-:W-:Y:S05]  /*d3f0*/  @!P0 BRA `(.L_x_297) ;  /* 0xfffffffc00f08947 */ /* 0x002fea000383ffff */
[----:B------:R-:W-:Y:S05]  /*d400*/  BRA `(.L_x_313) ;  /* 0xfffffff800787947 */ /* 0x000fea000383ffff */
.L_x_298:
[----:B0-----:R0:W1:Y:S02]  /*d410*/  SYNCS.PHASECHK.TRANS64.TRYWAIT P0, [R8+URZ], R5 ;  /* 0x00000005080075a7 */ /* 0x001064000800017f */
[----:B-1----:R-:W-:Y:S05]  /*d420*/  @!P0 NANOSLEEP.SYNCS 0x989680 ;  /* 0x009896800000895d */ /* 0x002fea0003900000 */
[----:B------:R-:W1:Y:S02]  /*d430*/  @!P0 SYNCS.PHASECHK.TRANS64 P0, [R8+URZ], R5 ;  /* 0x00000005080085a7 */ /* 0x000e64000800007f */
[----:B-1----:R-:W-:Y:S05]  /*d440*/  @!P0 BRA `(.L_x_298) ;  /* 0xfffffffc00f08947 */ /* 0x002fea000383ffff */
[----:B------:R-:W-:Y:S05]  /*d450*/  BRA `(.L_x_314) ;  /* 0xfffffff800887947 */ /* 0x000fea000383ffff */
.L_x_299:
[----:B0-----:R0:W1:Y:S02]  /*d460*/  SYNCS.PHASECHK.TRANS64.TRYWAIT P0, [R9+URZ], R4 ;  /* 0x00000004090075a7 */ /* 0x001064000800017f */
[----:B-1----:R-:W-:Y:S05]  /*d470*/  @!P0 NANOSLEEP.SYNCS 0x989680 ;  /* 0x009896800000895d */ /* 0x002fea0003900000 */
[----:B------:R-:W1:Y:S02]  /*d480*/  @!P0 SYNCS.PHASECHK.TRANS64 P0, [R9+URZ], R4 ;  /* 0x00000004090085a7 */ /* 0x000e64000800007f */
[----:B-1----:R-:W-:Y:S05]  /*d490*/  @!P0 BRA `(.L_x_299) ;  /* 0xfffffffc00f08947 */ /* 0x002fea000383ffff */
[----:B------:R-:W-:Y:S05]  /*d4a0*/  BRA `(.L_x_315) ;  /* 0xfffffff800987947 */ /* 0x000fea000383ffff */
.L_x_300:
[----:B0-----:R0:W1:Y:S02]  /*d4b0*/  SYNCS.PHASECHK.TRANS64.TRYWAIT P0, [R8+URZ], R5 ;  /* 0x00000005080075a7 */ /* 0x001064000800017f */
[----:B-1----:R-:W-:Y:S05]  /*d4c0*/  @!P0 NANOSLEEP.SYNCS 0x989680 ;  /* 0x009896800000895d */ /* 0x002fea0003900000 */
[----:B------:R-:W1:Y:S02]  /*d4d0*/  @!P0 SYNCS.PHASECHK.TRANS64 P0, [R8+URZ], R5 ;  /* 0x00000005080085a7 */ /* 0x000e64000800007f */
[----:B-1----:R-:W-:Y:S05]  /*d4e0*/  @!P0 BRA `(.L_x_300) ;  /* 0xfffffffc00f08947 */ /* 0x002fea000383ffff */
[----:B------:R-:W-:Y:S05]  /*d4f0*/  BRA `(.L_x_316) ;  /* 0xfffffff800a87947 */ /* 0x000fea000383ffff */
.L_x_301:
[----:B0-----:R0:W1:Y:S02]  /*d500*/  SYNCS.PHASECHK.TRANS64.TRYWAIT P0, [R9+URZ], R4 ;  /* 0x00000004090075a7 */ /* 0x001064000800017f */
[----:B-1----:R-:W-:Y:S05]  /*d510*/  @!P0 NANOSLEEP.SYNCS 0x989680 ;  /* 0x009896800000895d */ /* 0x002fea0003900000 */
[----:B------:R-:W1:Y:S02]  /*d520*/  @!P0 SYNCS.PHASECHK.TRANS64 P0, [R9+URZ], R4 ;  /* 0x00000004090085a7 */ /* 0x000e64000800007f */
[----:B-1----:R-:W-:Y:S05]  /*d530*/  @!P0 BRA `(.L_x_301) ;  /* 0xfffffffc00f08947 */ /* 0x002fea000383ffff */
[----:B------:R-:W-:Y:S05]  /*d540*/  BRA `(.L_x_317) ;  /* 0xfffffff800b87947 */ /* 0x000fea000383ffff */
.L_x_302:
[----:B0-----:R0:W1:Y:S02]  /*d550*/  SYNCS.PHASECHK.TRANS64.TRYWAIT P0, [R6+URZ], R5 ;  /* 0x00000005060075a7 */ /* 0x001064000800017f */
[----:B-1----:R-:W-:Y:S05]  /*d560*/  @!P0 NANOSLEEP.SYNCS 0x989680 ;  /* 0x009896800000895d */ /* 0x002fea0003900000 */
[----:B------:R-:W1:Y:S02]  /*d570*/  @!P0 SYNCS.PHASECHK.TRANS64 P0, [R6+URZ], R5 ;  /* 0x00000005060085a7 */ /* 0x000e64000800007f */
[----:B-1----:R-:W-:Y:S05]  /*d580*/  @!P0 BRA `(.L_x_302) ;  /* 0xfffffffc00f08947 */ /* 0x002fea000383ffff */
[----:B------:R-:W-:Y:S05]  /*d590*/  BRA `(.L_x_318) ;  /* 0xfffffff800c07947 */ /* 0x000fea000383ffff */
.L_x_319:
[----:B------:R-:W-:-:S00]  /*d5a0*/  BRA `(.L_x_319) ;  /* 0xfffffffc00fc7947 */ /* 0x000fc0000383ffff */
[----:B------:R-:W-:-:S00]  /*d5b0*/  NOP ;  /* 0x0000000000007918 */ /* 0x000fc00000000000 */
        /* <DEDUP_REMOVED lines=12> */
.L_x_320:


//--------------------- .nv.global.init           --------------------------
	.section	.nv.global.init,"aw",@progbits
.nv.global.init:
	.type		$str$22,@object
	.size		$str$22,($str$23 - $str$22)
$str$22:
        /*0000*/ 	.byte	0x6b, 0x5f, 0x74, 0x69, 0x6c, 0x65, 0x5f, 0x63, 0x6f, 0x75, 0x6e, 0x74, 0x20, 0x3e, 0x3d, 0x20
        /*0010*/ 	.byte	0x31, 0x00
	.type		$str$23,@object
	.size		$str$23,(__unnamed_1 - $str$23)
$str$23:
        /*0012*/ 	.byte	0x2f, 0x74, 0x6d, 0x70, 0x2f, 0x63, 0x75, 0x74, 0x6c, 0x61, 0x73, 0x73, 0x5f, 0x73, 0x77, 0x65
        /*0022*/ 	.byte	0x65, 0x70, 0x5f, 0x73, 0x72, 0x63, 0x2f, 0x69, 0x6e, 0x63, 0x6c, 0x75, 0x64, 0x65, 0x2f, 0x63
        /*0032*/ 	.byte	0x75, 0x74, 0x6c, 0x61, 0x73, 0x73, 0x2f, 0x67, 0x65, 0x6d, 0x6d, 0x2f, 0x63, 0x6f, 0x6c, 0x6c
        /*0042*/ 	.byte	0x65, 0x63, 0x74, 0x69, 0x76, 0x65, 0x2f, 0x73, 0x6d, 0x39, 0x30, 0x5f, 0x6d, 0x6d, 0x61, 0x5f
        /*0052*/ 	.byte	0x74, 0x6d, 0x61, 0x5f, 0x67, 0x6d, 0x6d, 0x61, 0x5f, 0x73, 0x73, 0x5f, 0x77, 0x61, 0x72, 0x70
        /*0062*/ 	.byte	0x73, 0x70, 0x65, 0x63, 0x69, 0x61, 0x6c, 0x69, 0x7a, 0x65, 0x64, 0x2e, 0x68, 0x70, 0x70, 0x00
	.type		__unnamed_1,@object
	.size		__unnamed_1,(.L_0 - __unnamed_1)
__unnamed_1:
        /*0072*/ 	.byte	0x76, 0x6f, 0x69, 0x64, 0x20, 0x63, 0x75, 0x74, 0x6c, 0x61, 0x73, 0x73, 0x3a, 0x3a, 0x67, 0x65
        /* <DEDUP_REMOVED lines=180> */
        /*0bc2*/ 	.byte	0x75, 0x74, 0x65, 0x3a, 0x3a, 0x69, 0x64, 0x65, 0x6e, 0x74, 0x69, 0x74, 0x79, 0x5d, 0x00
.L_0:


//--------------------- .nv.shared._ZN7cutlass13device_kernelINS_4gemm6kernel13GemmUniversalIN4cute5tupleIJiiiiEEENS1_10collective13CollectiveMmaINS1_34MainloopSm90TmaGmmaWarpSpecializedILi9ENS5_IJNS4_1CILi2EEENSA_ILi1EEESC_EEENS1_35KernelTmaWarpSpecializedCooperativeEEENS5_IJNSA_ILi128EEENSA_ILi240EEENSA_ILi32EEEEEENS_10bfloat16_tENS5_IJlSC_lEEESK_SL_NS4_8TiledMMAINS4_8MMA_AtomIJNS4_4SM904GMMA27MMA_64x16x16_F32BF16BF16_SSILNSP_5MajorE0ELSR_0ELNSP_7ScaleInE1ELSS_1EEEEEENS4_6LayoutISD_NS5_IJSC_NSA_ILi0EEESW_EEEEENS5_IJNS4_10UnderscoreESZ_SZ_EEEEENS4_13SM90_TMA_LOADENS4_14ComposedLayoutINS4_7SwizzleILi2ELi4ELi3EEENS4_18smem_ptr_flag_bitsILi16EEENSV_INS5_IJNSA_ILi8EEESI_EEENS5_IJSI_SC_EEEEEEEvNS4_8identityENS4_23SM90_TMA_LOAD_MULTICASTES1C_vS1D_EENS_8epilogue10collective6detail29Sm90TmaWarpSpecializedAdapterINS1H_15DefaultEpilogueISK_SL_SL_NS1G_6thread17LinearCombinationISK_Li1EffLNS1L_9ScaleType4KindE0ELNS_15FloatRoundStyleE2ESK_EENS1_15EpilogueDefaultEEEEEvvEEEEvNT_6ParamsE --------------------------
	.section	.nv.shared._ZN7cutlass13device_kernelINS_4gemm6kernel13GemmUniversalIN4cute5tupleIJiiiiEEENS1_10collective13CollectiveMmaINS1_34MainloopSm90TmaGmmaWarpSpecializedILi9ENS5_IJNS4_1CILi2EEENSA_ILi1EEESC_EEENS1_35KernelTmaWarpSpecializedCooperativeEEENS5_IJNSA_ILi128EEENSA_ILi240EEENSA_ILi32EEEEEENS_10bfloat16_tENS5_IJlSC_lEEESK_SL_NS4_8TiledMMAINS4_8MMA_AtomIJNS4_4SM904GMMA27MMA_64x16x16_F32BF16BF16_SSILNSP_5MajorE0ELSR_0ELNSP_7ScaleInE1ELSS_1EEEEEENS4_6LayoutISD_NS5_IJSC_NSA_ILi0EEESW_EEEEENS5_IJNS4_10UnderscoreESZ_SZ_EEEEENS4_13SM90_TMA_LOADENS4_14ComposedLayoutINS4_7SwizzleILi2ELi4ELi3EEENS4_18smem_ptr_flag_bitsILi16EEENSV_INS5_IJNSA_ILi8EEESI_EEENS5_IJSI_SC_EEEEEEEvNS4_8identityENS4_23SM90_TMA_LOAD_MULTICASTES1C_vS1D_EENS_8epilogue10collective6detail29Sm90TmaWarpSpecializedAdapterINS1H_15DefaultEpilogueISK_SL_SL_NS1G_6thread17LinearCombinationISK_Li1EffLNS1L_9ScaleType4KindE0ELNS_15FloatRoundStyleE2ESK_EENS1_15EpilogueDefaultEEEEEvvEEEEvNT_6ParamsE,"aw",@nobits
	.sectionflags	@""
	.align	16
	.zero		1024


//--------------------- .nv.shared.reserved.0     --------------------------
	.section	.nv.shared.reserved.0,"aw",@nobits
	.weak		__nv_reservedSMEM_offset_0_alias
	.size		__nv_reservedSMEM_offset_0_alias, 0, 0
	.other		__nv_reservedSMEM_offset_0_alias,@"STO_CUDA_RESERVED_SHARED STV_DEFAULT"
__nv_reservedSMEM_offset_0_alias:
	.zero		0


//--------------------- .nv.global                --------------------------
	.section	.nv.global,"aw",@nobits
.nv.global:
	.type		_ZN40_INTERNAL_606bcfb0_4_k_cu_a801cb10_128034cute1_E,@object
	.size		_ZN40_INTERNAL_606bcfb0_4_k_cu_a801cb10_128034cute1_E,(_ZN40_INTERNAL_606bcfb0_4_k_cu_a801cb10_128034cuda3std3__45__cpo6cbeginE - _ZN40_INTERNAL_606bcfb0_4_k_cu_a801cb10_128034cute1_E)
_ZN40_INTERNAL_606bcfb0_4_k_cu_a801cb10_128034cute1_E:
	.zero		1
	.type		_ZN40_INTERNAL_606bcfb0_4_k_cu_a801cb10_128034cuda3std3__45__cpo6cbeginE,@object
	.size		_ZN40_INTERNAL_606bcfb0_4_k_cu_a801cb10_128034cuda3std3__45__cpo6cbeginE,(_ZN40_INTERNAL_606bcfb0_4_k_cu_a801cb10_128034cuda3std3__48in_placeE - _ZN40_INTERNAL_606bcfb0_4_k_cu_a801cb10_128034cuda3std3__45__cpo6cbeginE)
_ZN40_INTERNAL_606bcfb0_4_k_cu_a801cb10_128034cuda3std3__45__cpo6cbeginE:
	.zero		1
	.type		_ZN40_INTERNAL_606bcfb0_4_k_cu_a801cb10_128034cuda3std3__48in_placeE,@object
	.size		_ZN40_INTERNAL_606bcfb0_4_k_cu_a801cb10_128034cuda3std3__48in_placeE,(_ZN40_INTERNAL_606bcfb0_4_k_cu_a801cb10_128034cuda3std6ranges3__45__cpo9iter_moveE - _ZN40_INTERNAL_606bcfb0_4_k_cu_a801cb10_128034cuda3std3__48in_placeE)
_ZN40_INTERNAL_606bcfb0_4_k_cu_a801cb10_128034cuda3std3__48in_placeE:
	.zero		1
	.type		_ZN40_INTERNAL_606bcfb0_4_k_cu_a801cb10_128034cuda3std6ranges3__45__cpo9iter_moveE,@object
	.size		_ZN40_INTERNAL_606bcfb0_4_k_cu_a801cb10_128034cuda3std6ranges3__45__cpo9iter_moveE,(_ZN40_INTERNAL_606bcfb0_4_k_cu_a801cb10_128034cuda3std3__45__cpo5beginE - _ZN40_INTERNAL_606bcfb0_4_k_cu_a801cb10_128034cuda3std6ranges3__45__cpo9iter_moveE)
_ZN40_INTERNAL_606bcfb0_4_k_cu_a801cb10_128034cuda3std6ranges3__45__cpo9iter_moveE:
	.zero		1
	.type		_ZN40_INTERNAL_606bcfb0_4_k_cu_a801cb10_128034cuda3std3__45__cpo5beginE,@object
	.size		_ZN40_INTERNAL_606bcfb0_4_k_cu_a801cb10_128034cuda3std3__45__cpo5beginE,(_ZN40_INTERNAL_606bcfb0_4_k_cu_a801cb10_128034cuda3std3__442_GLOBAL__N__606bcfb0_4_k_cu_a801cb10_128036ignoreE - _ZN40_INTERNAL_606bcfb0_4_k_cu_a801cb10_128034cuda3std3__45__cpo5beginE)
_ZN40_INTERNAL_606bcfb0_4_k_cu_a801cb10_128034cuda3std3__45__cpo5beginE:
	.zero		1
	.type		_ZN40_INTERNAL_606bcfb0_4_k_cu_a801cb10_128034cuda3std3__442_GLOBAL__N__606bcfb0_4_k_cu_a801cb10_128036ignoreE,@object
	.size		_ZN40_INTERNAL_606bcfb0_4_k_cu_a801cb10_128034cuda3std3__442_GLOBAL__N__606bcfb0_4_k_cu_a801cb10_128036ignoreE,(_ZN40_INTERNAL_606bcfb0_4_k_cu_a801cb10_128034cute7productE - _ZN40_INTERNAL_606bcfb0_4_k_cu_a801cb10_128034cuda3std3__442_GLOBAL__N__606bcfb0_4_k_cu_a801cb10_128036ignoreE)
_ZN40_INTERNAL_606bcfb0_4_k_cu_a801cb10_128034cuda3std3__442_GLOBAL__N__606bcfb0_4_k_cu_a801cb10_128036ignoreE:
	.zero		1
	.type		_ZN40_INTERNAL_606bcfb0_4_k_cu_a801cb10_128034cute7productE,@object
	.size		_ZN40_INTERNAL_606bcfb0_4_k_cu_a801cb10_128034cute7productE,(_ZN40_INTERNAL_606bcfb0_4_k_cu_a801cb10_128034cuda3std3__45__cpo3endE - _ZN40_INTERNAL_606bcfb0_4_k_cu_a801cb10_128034cute7productE)
_ZN40_INTERNAL_606bcfb0_4_k_cu_a801cb10_128034cute7productE:
	.zero		1
	.type		_ZN40_INTERNAL_606bcfb0_4_k_cu_a801cb10_128034cuda3std3__45__cpo3endE,@object
	.size		_ZN40_INTERNAL_606bcfb0_4_k_cu_a801cb10_128034cuda3std3__45__cpo3endE,(_ZN40_INTERNAL_606bcfb0_4_k_cu_a801cb10_128034cuda3std3__419piecewise_constructE - _ZN40_INTERNAL_606bcfb0_4_k_cu_a801cb10_128034cuda3std3__45__cpo3endE)
_ZN40_INTERNAL_606bcfb0_4_k_cu_a801cb10_128034cuda3std3__45__cpo3endE:
	.zero		1
	.type		_ZN40_INTERNAL_606bcfb0_4_k_cu_a801cb10_128034cuda3std3__419piecewise_constructE,@object
	.size		_ZN40_INTERNAL_606bcfb0_4_k_cu_a801cb10_128034cuda3std3__419piecewise_constructE,(_ZN40_INTERNAL_606bcfb0_4_k_cu_a801cb10_128034cuda3std3__45__cpo4cendE - _ZN40_INTERNAL_606bcfb0_4_k_cu_a801cb10_128034cuda3std3__419piecewise_constructE)
_ZN40_INTERNAL_606bcfb0_4_k_cu_a801cb10_128034cuda3std3__419piecewise_constructE:
	.zero		1
	.type		_ZN40_INTERNAL_606bcfb0_4_k_cu_a801cb10_128034cuda3std3__45__cpo4cendE,@object
	.size		_ZN40_INTERNAL_606bcfb0_4_k_cu_a801cb10_128034cuda3std3__45__cpo4cendE,(_ZN40_INTERNAL_606bcfb0_4_k_cu_a801cb10_128034cuda3std6ranges3__45__cpo4swapE - _ZN40_INTERNAL_606bcfb0_4_k_cu_a801cb10_128034cuda3std3__45__cpo4cendE)
_ZN40_INTERNAL_606bcfb0_4_k_cu_a801cb10_128034cuda3std3__45__cpo4cendE:
	.zero		1
	.type		_ZN40_INTERNAL_606bcfb0_4_k_cu_a801cb10_128034cuda3std6ranges3__45__cpo4swapE,@object
	.size		_ZN40_INTERNAL_606bcfb0_4_k_cu_a801cb10_128034cuda3std6ranges3__45__cpo4swapE,(.L_8 - _ZN40_INTERNAL_606bcfb0_4_k_cu_a801cb10_128034cuda3std6ranges3__45__cpo4swapE)
_ZN40_INTERNAL_606bcfb0_4_k_cu_a801cb10_128034cuda3std6ranges3__45__cpo4swapE:
	.zero		1
.L_8:


//--------------------- .nv.constant0._ZN7cutlass13device_kernelINS_4gemm6kernel13GemmUniversalIN4cute5tupleIJiiiiEEENS1_10collective13CollectiveMmaINS1_34MainloopSm90TmaGmmaWarpSpecializedILi9ENS5_IJNS4_1CILi2EEENSA_ILi1EEESC_EEENS1_35KernelTmaWarpSpecializedCooperativeEEENS5_IJNSA_ILi128EEENSA_ILi240EEENSA_ILi32EEEEEENS_10bfloat16_tENS5_IJlSC_lEEESK_SL_NS4_8TiledMMAINS4_8MMA_AtomIJNS4_4SM904GMMA27MMA_64x16x16_F32BF16BF16_SSILNSP_5MajorE0ELSR_0ELNSP_7ScaleInE1ELSS_1EEEEEENS4_6LayoutISD_NS5_IJSC_NSA_ILi0EEESW_EEEEENS5_IJNS4_10UnderscoreESZ_SZ_EEEEENS4_13SM90_TMA_LOADENS4_14ComposedLayoutINS4_7SwizzleILi2ELi4ELi3EEENS4_18smem_ptr_flag_bitsILi16EEENSV_INS5_IJNSA_ILi8EEESI_EEENS5_IJSI_SC_EEEEEEEvNS4_8identityENS4_23SM90_TMA_LOAD_MULTICASTES1C_vS1D_EENS_8epilogue10collective6detail29Sm90TmaWarpSpecializedAdapterINS1H_15DefaultEpilogueISK_SL_SL_NS1G_6thread17LinearCombinationISK_Li1EffLNS1L_9ScaleType4KindE0ELNS_15FloatRoundStyleE2ESK_EENS1_15EpilogueDefaultEEEEEvvEEEEvNT_6ParamsE --------------------------
	.section	.nv.constant0._ZN7cutlass13device_kernelINS_4gemm6kernel13GemmUniversalIN4cute5tupleIJiiiiEEENS1_10collective13CollectiveMmaINS1_34MainloopSm90TmaGmmaWarpSpecializedILi9ENS5_IJNS4_1CILi2EEENSA_ILi1EEESC_EEENS1_35KernelTmaWarpSpecializedCooperativeEEENS5_IJNSA_ILi128EEENSA_ILi240EEENSA_ILi32EEEEEENS_10bfloat16_tENS5_IJlSC_lEEESK_SL_NS4_8TiledMMAINS4_8MMA_AtomIJNS4_4SM904GMMA27MMA_64x16x16_F32BF16BF16_SSILNSP_5MajorE0ELSR_0ELNSP_7ScaleInE1ELSS_1EEEEEENS4_6LayoutISD_NS5_IJSC_NSA_ILi0EEESW_EEEEENS5_IJNS4_10UnderscoreESZ_SZ_EEEEENS4_13SM90_TMA_LOADENS4_14ComposedLayoutINS4_7SwizzleILi2ELi4ELi3EEENS4_18smem_ptr_flag_bitsILi16EEENSV_INS5_IJNSA_ILi8EEESI_EEENS5_IJSI_SC_EEEEEEEvNS4_8identityENS4_23SM90_TMA_LOAD_MULTICASTES1C_vS1D_EENS_8epilogue10collective6detail29Sm90TmaWarpSpecializedAdapterINS1H_15DefaultEpilogueISK_SL_SL_NS1G_6thread17LinearCombinationISK_Li1EffLNS1L_9ScaleType4KindE0ELNS_15FloatRoundStyleE2ESK_EENS1_15EpilogueDefaultEEEEEvvEEEEvNT_6ParamsE,"a",@progbits
	.sectionflags	@""
	.align	4
.nv.constant0._ZN7cutlass13device_kernelINS_4gemm6kernel13GemmUniversalIN4cute5tupleIJiiiiEEENS1_10collective13CollectiveMmaINS1_34MainloopSm90TmaGmmaWarpSpecializedILi9ENS5_IJNS4_1CILi2EEENSA_ILi1EEESC_EEENS1_35KernelTmaWarpSpecializedCooperativeEEENS5_IJNSA_ILi128EEENSA_ILi240EEENSA_ILi32EEEEEENS_10bfloat16_tENS5_IJlSC_lEEESK_SL_NS4_8TiledMMAINS4_8MMA_AtomIJNS4_4SM904GMMA27MMA_64x16x16_F32BF16BF16_SSILNSP_5MajorE0ELSR_0ELNSP_7ScaleInE1ELSS_1EEEEEENS4_6LayoutISD_NS5_IJSC_NSA_ILi0EEESW_EEEEENS5_IJNS4_10UnderscoreESZ_SZ_EEEEENS4_13SM90_TMA_LOADENS4_14ComposedLayoutINS4_7SwizzleILi2ELi4ELi3EEENS4_18smem_ptr_flag_bitsILi16EEENSV_INS5_IJNSA_ILi8EEESI_EEENS5_IJSI_SC_EEEEEEEvNS4_8identityENS4_23SM90_TMA_LOAD_MULTICASTES1C_vS1D_EENS_8epilogue10collective6detail29Sm90TmaWarpSpecializedAdapterINS1H_15DefaultEpilogueISK_SL_SL_NS1G_6thread17LinearCombinationISK_Li1EffLNS1L_9ScaleType4KindE0ELNS_15FloatRoundStyleE2ESK_EENS1_15EpilogueDefaultEEEEEvvEEEEvNT_6ParamsE:
	.zero		1664


//--------------------- SYMBOLS --------------------------

	.type		.nv.reservedSmem.offset0,@object
	.size		.nv.reservedSmem.offset0,0x4
	.type		__assertfail,@function
